	.target	sm_90a

	.elftype	@"ET_EXEC"


//--------------------- .note.nv.tkinfo           --------------------------
	.section	.note.nv.tkinfo,"",@"SHT_NOTE"
	.sectionflags	@"SHF_NOTE_NV_TKINFO"
	.tkinfo
        /*0018*/ 	.word	0x00000002
        /*0030*/ 	.string	""
        /*0030*/ 	.string	"ptxas"
        /*0030*/ 	.string	"Cuda compilation tools, release 13.0, V13.0.88"
        /*0030*/ 	.string	"Build cuda_13.0.r13.0/compiler.36424714_0"
        /*0030*/ 	.string	"-arch sm_90a -m 64 "



//--------------------- .note.nv.cuinfo           --------------------------
	.section	.note.nv.cuinfo,"",@"SHT_NOTE"
	.sectionflags	@"SHF_NOTE_NV_CUINFO"
        /*0018*/ 	.short	0x0002
        /*001a*/ 	.short	0x005a
        /*001c*/ 	.short	0x0082
	.zero		2


//--------------------- .nv.info                  --------------------------
	.section	.nv.info,"",@"SHT_CUDA_INFO"
	.align	4


	//----- nvinfo : EIATTR_REGCOUNT
	.align		4
        /*0000*/ 	.byte	0x04, 0x2f
        /*0002*/ 	.short	(.L_15 - .L_14)
	.align		4
.L_14:
        /*0004*/ 	.word	index@(_ZN7cutlass13device_kernelINS_4gemm6kernel13GemmUniversalIN4cute5tupleIJiiiiEEENS1_10collective13CollectiveMmaINS1_34MainloopSm90TmaGmmaWarpSpecializedILi3ENS5_IJNS4_1CILi2EEESB_NSA_ILi1EEEEEENS1_35KernelTmaWarpSpecializedCooperativeEEENS5_IJNSA_ILi128EEESG_SG_EEENS_10bfloat16_tENS5_IJlSC_lEEESI_SJ_NS4_8TiledMMAINS4_8MMA_AtomIJNS4_4SM904GMMA28MMA_64x128x16_F32BF16BF16_SSILNSN_5MajorE0ELSP_0ELNSN_7ScaleInE1ELSQ_1EEEEEENS4_6LayoutINS5_IJSB_SC_SC_EEENS5_IJSC_NSA_ILi0EEESV_EEEEENS5_IJNS4_10UnderscoreESY_SY_EEEEENS4_23SM90_TMA_LOAD_MULTICASTENS4_14ComposedLayoutINS4_7SwizzleILi3ELi4ELi3EEENS4_18smem_ptr_flag_bitsILi16EEENST_INS5_IJNSA_ILi8EEENSA_ILi64EEEEEENS5_IJS18_SC_EEEEEEEvNS4_8identityES11_S1C_vS1D_EENS_8epilogue10collective6detail29Sm90TmaWarpSpecializedAdapterINS1G_15DefaultEpilogueISI_SJ_SJ_NS1F_6thread17LinearCombinationISI_Li1EffLNS1K_9ScaleType4KindE0ELNS_15FloatRoundStyleE2ESI_EENS1_15EpilogueDefaultEEEEEvvEEEEvNT_6ParamsE)
        /*0008*/ 	.word	0x000000a8


	//----- nvinfo : EIATTR_FRAME_SIZE
	.align		4
.L_15:
        /*000c*/ 	.byte	0x04, 0x11
        /*000e*/ 	.short	(.L_17 - .L_16)
	.align		4
.L_16:
        /*0010*/ 	.word	index@(_ZN7cutlass13device_kernelINS_4gemm6kernel13GemmUniversalIN4cute5tupleIJiiiiEEENS1_10collective13CollectiveMmaINS1_34MainloopSm90TmaGmmaWarpSpecializedILi3ENS5_IJNS4_1CILi2EEESB_NSA_ILi1EEEEEENS1_35KernelTmaWarpSpecializedCooperativeEEENS5_IJNSA_ILi128EEESG_SG_EEENS_10bfloat16_tENS5_IJlSC_lEEESI_SJ_NS4_8TiledMMAINS4_8MMA_AtomIJNS4_4SM904GMMA28MMA_64x128x16_F32BF16BF16_SSILNSN_5MajorE0ELSP_0ELNSN_7ScaleInE1ELSQ_1EEEEEENS4_6LayoutINS5_IJSB_SC_SC_EEENS5_IJSC_NSA_ILi0EEESV_EEEEENS5_IJNS4_10UnderscoreESY_SY_EEEEENS4_23SM90_TMA_LOAD_MULTICASTENS4_14ComposedLayoutINS4_7SwizzleILi3ELi4ELi3EEENS4_18smem_ptr_flag_bitsILi16EEENST_INS5_IJNSA_ILi8EEENSA_ILi64EEEEEENS5_IJS18_SC_EEEEEEEvNS4_8identityES11_S1C_vS1D_EENS_8epilogue10collective6detail29Sm90TmaWarpSpecializedAdapterINS1G_15DefaultEpilogueISI_SJ_SJ_NS1F_6thread17LinearCombinationISI_Li1EffLNS1K_9ScaleType4KindE0ELNS_15FloatRoundStyleE2ESI_EENS1_15EpilogueDefaultEEEEEvvEEEEvNT_6ParamsE)
        /*0014*/ 	.word	0x00000000


	//----- nvinfo : EIATTR_MIN_STACK_SIZE
	.align		4
.L_17:
        /*0018*/ 	.byte	0x04, 0x12
        /*001a*/ 	.short	(.L_19 - .L_18)
	.align		4
.L_18:
        /*001c*/ 	.word	index@(_ZN7cutlass13device_kernelINS_4gemm6kernel13GemmUniversalIN4cute5tupleIJiiiiEEENS1_10collective13CollectiveMmaINS1_34MainloopSm90TmaGmmaWarpSpecializedILi3ENS5_IJNS4_1CILi2EEESB_NSA_ILi1EEEEEENS1_35KernelTmaWarpSpecializedCooperativeEEENS5_IJNSA_ILi128EEESG_SG_EEENS_10bfloat16_tENS5_IJlSC_lEEESI_SJ_NS4_8TiledMMAINS4_8MMA_AtomIJNS4_4SM904GMMA28MMA_64x128x16_F32BF16BF16_SSILNSN_5MajorE0ELSP_0ELNSN_7ScaleInE1ELSQ_1EEEEEENS4_6LayoutINS5_IJSB_SC_SC_EEENS5_IJSC_NSA_ILi0EEESV_EEEEENS5_IJNS4_10UnderscoreESY_SY_EEEEENS4_23SM90_TMA_LOAD_MULTICASTENS4_14ComposedLayoutINS4_7SwizzleILi3ELi4ELi3EEENS4_18smem_ptr_flag_bitsILi16EEENST_INS5_IJNSA_ILi8EEENSA_ILi64EEEEEENS5_IJS18_SC_EEEEEEEvNS4_8identityES11_S1C_vS1D_EENS_8epilogue10collective6detail29Sm90TmaWarpSpecializedAdapterINS1G_15DefaultEpilogueISI_SJ_SJ_NS1F_6thread17LinearCombinationISI_Li1EffLNS1K_9ScaleType4KindE0ELNS_15FloatRoundStyleE2ESI_EENS1_15EpilogueDefaultEEEEEvvEEEEvNT_6ParamsE)
        /*0020*/ 	.word	0x00000000
.L_19:


//--------------------- .nv.compat                --------------------------
	.section	.nv.compat,"",@"SHT_CUDA_COMPAT_INFO"
	.align	4
        /*0000*/ 	.byte	0x02, 0x09, 0x01, 0x00, 0x02, 0x02, 0x04, 0x00, 0x02, 0x05, 0x05, 0x00, 0x03, 0x07, 0x01, 0x01
        /*0010*/ 	.byte	0x02, 0x03, 0x01, 0x00, 0x02, 0x06, 0x01, 0x00, 0x04, 0x0b, 0x08, 0x00, 0x00, 0x00, 0x00, 0x00
        /*0020*/ 	.byte	0x00, 0x00, 0x00, 0x00


//--------------------- .nv.info._ZN7cutlass13device_kernelINS_4gemm6kernel13GemmUniversalIN4cute5tupleIJiiiiEEENS1_10collective13CollectiveMmaINS1_34MainloopSm90TmaGmmaWarpSpecializedILi3ENS5_IJNS4_1CILi2EEESB_NSA_ILi1EEEEEENS1_35KernelTmaWarpSpecializedCooperativeEEENS5_IJNSA_ILi128EEESG_SG_EEENS_10bfloat16_tENS5_IJlSC_lEEESI_SJ_NS4_8TiledMMAINS4_8MMA_AtomIJNS4_4SM904GMMA28MMA_64x128x16_F32BF16BF16_SSILNSN_5MajorE0ELSP_0ELNSN_7ScaleInE1ELSQ_1EEEEEENS4_6LayoutINS5_IJSB_SC_SC_EEENS5_IJSC_NSA_ILi0EEESV_EEEEENS5_IJNS4_10UnderscoreESY_SY_EEEEENS4_23SM90_TMA_LOAD_MULTICASTENS4_14ComposedLayoutINS4_7SwizzleILi3ELi4ELi3EEENS4_18smem_ptr_flag_bitsILi16EEENST_INS5_IJNSA_ILi8EEENSA_ILi64EEEEEENS5_IJS18_SC_EEEEEEEvNS4_8identityES11_S1C_vS1D_EENS_8epilogue10collective6detail29Sm90TmaWarpSpecializedAdapterINS1G_15DefaultEpilogueISI_SJ_SJ_NS1F_6thread17LinearCombinationISI_Li1EffLNS1K_9ScaleType4KindE0ELNS_15FloatRoundStyleE2ESI_EENS1_15EpilogueDefaultEEEEEvvEEEEvNT_6ParamsE --------------------------
	.section	.nv.info._ZN7cutlass13device_kernelINS_4gemm6kernel13GemmUniversalIN4cute5tupleIJiiiiEEENS1_10collective13CollectiveMmaINS1_34MainloopSm90TmaGmmaWarpSpecializedILi3ENS5_IJNS4_1CILi2EEESB_NSA_ILi1EEEEEENS1_35KernelTmaWarpSpecializedCooperativeEEENS5_IJNSA_ILi128EEESG_SG_EEENS_10bfloat16_tENS5_IJlSC_lEEESI_SJ_NS4_8TiledMMAINS4_8MMA_AtomIJNS4_4SM904GMMA28MMA_64x128x16_F32BF16BF16_SSILNSN_5MajorE0ELSP_0ELNSN_7ScaleInE1ELSQ_1EEEEEENS4_6LayoutINS5_IJSB_SC_SC_EEENS5_IJSC_NSA_ILi0EEESV_EEEEENS5_IJNS4_10UnderscoreESY_SY_EEEEENS4_23SM90_TMA_LOAD_MULTICASTENS4_14ComposedLayoutINS4_7SwizzleILi3ELi4ELi3EEENS4_18smem_ptr_flag_bitsILi16EEENST_INS5_IJNSA_ILi8EEENSA_ILi64EEEEEENS5_IJS18_SC_EEEEEEEvNS4_8identityES11_S1C_vS1D_EENS_8epilogue10collective6detail29Sm90TmaWarpSpecializedAdapterINS1G_15DefaultEpilogueISI_SJ_SJ_NS1F_6thread17LinearCombinationISI_Li1EffLNS1K_9ScaleType4KindE0ELNS_15FloatRoundStyleE2ESI_EENS1_15EpilogueDefaultEEEEEvvEEEEvNT_6ParamsE,"",@"SHT_CUDA_INFO"
	.sectionflags	@""
	.align	4


	//----- nvinfo : EIATTR_CUDA_API_VERSION
	.align		4
        /*0000*/ 	.byte	0x04, 0x37
        /*0002*/ 	.short	(.L_21 - .L_20)
.L_20:
        /*0004*/ 	.word	0x00000082


	//----- nvinfo : EIATTR_KPARAM_INFO
	.align		4
.L_21:
        /*0008*/ 	.byte	0x04, 0x17
        /*000a*/ 	.short	(.L_23 - .L_22)
.L_22:
        /*000c*/ 	.word	0x00000000
        /*0010*/ 	.short	0x0000
        /*0012*/ 	.short	0x0070
        /*0014*/ 	.byte	0x00, 0xf0, 0x01, 0x10


	//----- nvinfo : EIATTR_SPARSE_MMA_MASK
	.align		4
.L_23:
        /*0018*/ 	.byte	0x03, 0x50
        /*001a*/ 	.short	0x0000


	//----- nvinfo : EIATTR_MAXREG_COUNT
	.align		4
        /*001c*/ 	.byte	0x03, 0x1b
        /*001e*/ 	.short	0x00a8


	//----- nvinfo : EIATTR_NUM_BARRIERS
	.align		4
        /*0020*/ 	.byte	0x02, 0x4c
        /*0022*/ 	.byte	0x01
	.zero		1


	//----- nvinfo : EIATTR_EXTERNS
	.align		4
        /*0024*/ 	.byte	0x04, 0x0f
        /*0026*/ 	.short	(.L_25 - .L_24)


	//   ....[0]....
	.align		4
.L_24:
        /*0028*/ 	.word	index@(__assertfail)


	//----- nvinfo : EIATTR_MERCURY_ISA_VERSION
	.align		4
.L_25:
        /*002c*/ 	.byte	0x03, 0x5f
        /*002e*/ 	.short	0x0101


	//----- nvinfo : EIATTR_INT_WARP_WIDE_INSTR_OFFSETS
	.align		4
        /*0030*/ 	.byte	0x04, 0x31
        /*0032*/ 	.short	(.L_27 - .L_26)


	//   ....[0]....
.L_26:
        /*0034*/ 	.word	0x00000460


	//   ....[1]....
        /*0038*/ 	.word	0x00000490


	//   ....[2]....
        /*003c*/ 	.word	0x00000630


	//   ....[3]....
        /*0040*/ 	.word	0x00002260


	//----- nvinfo : EIATTR_COOP_GROUP_MASK_REGIDS
	.align		4
.L_27:
        /*0044*/ 	.byte	0x04, 0x29
        /*0046*/ 	.short	(.L_29 - .L_28)


	//   ....[0]....
.L_28:
        /*0048*/ 	.word	0xffffffff


	//   ....[1]....
        /*004c*/ 	.word	0xffffffff


	//   ....[2]....
        /*0050*/ 	.word	0xffffffff


	//   ....[3]....
        /*0054*/ 	.word	0xffffffff


	//   ....[4]....
        /*0058*/ 	.word	0xffffffff


	//   ....[5]....
        /*005c*/ 	.word	0xffffffff


	//----- nvinfo : EIATTR_COOP_GROUP_INSTR_OFFSETS
	.align		4
.L_29:
        /*0060*/ 	.byte	0x04, 0x28
        /*0062*/ 	.short	(.L_31 - .L_30)


	//   ....[0]....
.L_30:
        /*0064*/ 	.word	0x00000060


	//   ....[1]....
        /*0068*/ 	.word	0x00000070


	//   ....[2]....
        /*006c*/ 	.word	0x00000130


	//   ....[3]....
        /*0070*/ 	.word	0x000002b0


	//   ....[4]....
        /*0074*/ 	.word	0x000007e0


	//   ....[5]....
        /*0078*/ 	.word	0x00001460


	//----- nvinfo : EIATTR_REG_RECONFIG
	.align		4
.L_31:
        /*007c*/ 	.byte	0x01, 0x54
	.zero		2


	//----- nvinfo : EIATTR_SYSCALL_OFFSETS
	.align		4
        /*0080*/ 	.byte	0x04, 0x46
        /*0082*/ 	.short	(.L_33 - .L_32)


	//   ....[0]....
.L_32:
        /*0084*/ 	.word	0x00001650


	//----- nvinfo : EIATTR_MBARRIER_INSTR_OFFSETS
	.align		4
.L_33:
        /*0088*/ 	.byte	0x04, 0x39
        /*008a*/ 	.short	(.L_35 - .L_34)


	//   ....[0]....
.L_34:
        /*008c*/ 	.word	0x00000230
        /*0090*/ 	.word	0x000000ff
        /*0094*/ 	.word	0x00000000
        /*0098*/ 	.short	0x0100
        /*009a*/ 	.byte	0x08
	.zero		1


	//   ....[1]....
        /*009c*/ 	.word	0x00000240
        /*00a0*/ 	.word	0x000000ff
        /*00a4*/ 	.word	0x00000018
        /*00a8*/ 	.short	0x0100
        /*00aa*/ 	.byte	0x08
	.zero		1


	//   ....[2]....
        /*00ac*/ 	.word	0x00000250
        /*00b0*/ 	.word	0x000000ff
        /*00b4*/ 	.word	0x00000008
        /*00b8*/ 	.short	0x0100
        /*00ba*/ 	.byte	0x08
	.zero		1


	//   ....[3]....
        /*00bc*/ 	.word	0x00000260
        /*00c0*/ 	.word	0x000000ff
        /*00c4*/ 	.word	0x00000020
        /*00c8*/ 	.short	0x0100
        /*00ca*/ 	.byte	0x08
	.zero		1


	//   ....[4]....
        /*00cc*/ 	.word	0x00000270
        /*00d0*/ 	.word	0x000000ff
        /*00d4*/ 	.word	0x00000010
        /*00d8*/ 	.short	0x0100
        /*00da*/ 	.byte	0x08
	.zero		1


	//   ....[5]....
        /*00dc*/ 	.word	0x00000280
        /*00e0*/ 	.word	0x000000ff
        /*00e4*/ 	.word	0x00000028
        /*00e8*/ 	.short	0x0100
        /*00ea*/ 	.byte	0x08
	.zero		1


	//   ....[6]....
        /*00ec*/ 	.word	0x000006c0
        /*00f0*/ 	.word	0x000000ff
        /*00f4*/ 	.word	0x00000040
        /*00f8*/ 	.short	0x0100
        /*00fa*/ 	.byte	0x06
	.zero		1


	//   ....[7]....
        /*00fc*/ 	.word	0x00000760
        /*0100*/ 	.word	0x000000ff
        /*0104*/ 	.word	0x00000048
        /*0108*/ 	.short	0x0100
        /*010a*/ 	.byte	0x06
	.zero		1


	//   ....[8]....
        /*010c*/ 	.word	0x00001710
        /*0110*/ 	.word	0x00000003
        /*0114*/ 	.word	0x00000000
        /*0118*/ 	.short	0x010a
        /*011a*/ 	.byte	0x3f
	.zero		1


	//   ....[9]....
        /*011c*/ 	.word	0x00001770
        /*0120*/ 	.word	0x00000003
        /*0124*/ 	.word	0x00000000
        /*0128*/ 	.short	0x010a
        /*012a*/ 	.byte	0x3f
	.zero		1


	//   ....[10]....
        /*012c*/ 	.word	0x00001cb0
        /*0130*/ 	.word	0x00000005
        /*0134*/ 	.word	0x00000000
        /*0138*/ 	.short	0x010a
        /*013a*/ 	.byte	0x3f
	.zero		1


	//   ....[11]....
        /*013c*/ 	.word	0x00001cf0
        /*0140*/ 	.word	0x00000005
        /*0144*/ 	.word	0x00000000
        /*0148*/ 	.short	0x010a
        /*014a*/ 	.byte	0x3f
	.zero		1


	//   ....[12]....
        /*014c*/ 	.word	0x00002110
        /*0150*/ 	.word	0x00000004
        /*0154*/ 	.word	0x00000000
        /*0158*/ 	.short	0x0101
        /*015a*/ 	.byte	0x3f
	.zero		1


	//   ....[13]....
        /*015c*/ 	.word	0x00002300
        /*0160*/ 	.word	0x00000000
        /*0164*/ 	.word	0x00000000
        /*0168*/ 	.short	0x0101
        /*016a*/ 	.byte	0x3f
	.zero		1


	//   ....[14]....
        /*016c*/ 	.word	0x000074f0
        /*0170*/ 	.word	0x00000015
        /*0174*/ 	.word	0x00000018
        /*0178*/ 	.short	0x010a
        /*017a*/ 	.byte	0x3f
	.zero		1


	//   ....[15]....
        /*017c*/ 	.word	0x00007970
        /*0180*/ 	.word	0x00000006
        /*0184*/ 	.word	0x00000048
        /*0188*/ 	.short	0x0101
        /*018a*/ 	.byte	0x3f
	.zero		1


	//   ....[16]....
        /*018c*/ 	.word	0x000080a0
        /*0190*/ 	.word	0x00000007
        /*0194*/ 	.word	0x00000000
        /*0198*/ 	.short	0x010a
        /*019a*/ 	.byte	0x3f
	.zero		1


	//   ....[17]....
        /*019c*/ 	.word	0x00008120
        /*01a0*/ 	.word	0x00000006
        /*01a4*/ 	.word	0x00000000
        /*01a8*/ 	.short	0x010a
        /*01aa*/ 	.byte	0x3f
	.zero		1


	//   ....[18]....
        /*01ac*/ 	.word	0x000081b0
        /*01b0*/ 	.word	0x00000003
        /*01b4*/ 	.word	0x00000000
        /*01b8*/ 	.short	0x010a
        /*01ba*/ 	.byte	0x3f
	.zero		1


	//   ....[19]....
        /*01bc*/ 	.word	0x00008210
        /*01c0*/ 	.word	0x00000003
        /*01c4*/ 	.word	0x00000000
        /*01c8*/ 	.short	0x010a
        /*01ca*/ 	.byte	0x3f
	.zero		1


	//   ....[20]....
        /*01cc*/ 	.word	0x00008260
        /*01d0*/ 	.word	0x00000005
        /*01d4*/ 	.word	0x00000000
        /*01d8*/ 	.short	0x010a
        /*01da*/ 	.byte	0x3f
	.zero		1


	//   ....[21]....
        /*01dc*/ 	.word	0x00008330
        /*01e0*/ 	.word	0x00000015
        /*01e4*/ 	.word	0x00000018
        /*01e8*/ 	.short	0x010a
        /*01ea*/ 	.byte	0x3f
	.zero		1


	//   ....[22]....
        /*01ec*/ 	.word	0x00008400
        /*01f0*/ 	.word	0x00000007
        /*01f4*/ 	.word	0x00000000
        /*01f8*/ 	.short	0x010a
        /*01fa*/ 	.byte	0x3f
	.zero		1


	//   ....[23]....
        /*01fc*/ 	.word	0x00008450
        /*0200*/ 	.word	0x00000006
        /*0204*/ 	.word	0x00000000
        /*0208*/ 	.short	0x010a
        /*020a*/ 	.byte	0x3f
	.zero		1


	//----- nvinfo : EIATTR_NUM_MBARRIERS
	.align		4
.L_35:
        /*020c*/ 	.byte	0x03, 0x38
        /*020e*/ 	.short	0x0008


	//----- nvinfo : EIATTR_EXIT_INSTR_OFFSETS
	.align		4
        /*0210*/ 	.byte	0x04, 0x1c
        /*0212*/ 	.short	(.L_37 - .L_36)


	//   ....[0]....
.L_36:
        /*0214*/ 	.word	0x000009b0


	//   ....[1]....
        /*0218*/ 	.word	0x000011c0


	//   ....[2]....
        /*021c*/ 	.word	0x00006bb0


	//   ....[3]....
        /*0220*/ 	.word	0x00007110


	//   ....[4]....
        /*0224*/ 	.word	0x00008200


	//----- nvinfo : EIATTR_MAX_THREADS
	.align		4
.L_37:
        /*0228*/ 	.byte	0x04, 0x05
        /*022a*/ 	.short	(.L_39 - .L_38)
.L_38:
        /*022c*/ 	.word	0x00000180
        /*0230*/ 	.word	0x00000001
        /*0234*/ 	.word	0x00000001


	//----- nvinfo : EIATTR_CRS_STACK_SIZE
	.align		4
.L_39:
        /*0238*/ 	.byte	0x04, 0x1e
        /*023a*/ 	.short	(.L_41 - .L_40)
.L_40:
        /*023c*/ 	.word	0x00000000


	//----- nvinfo : EIATTR_CBANK_PARAM_SIZE
	.align		4
.L_41:
        /*0240*/ 	.byte	0x03, 0x19
        /*0242*/ 	.short	0x0470


	//----- nvinfo : EIATTR_PARAM_CBANK
	.align		4
        /*0244*/ 	.byte	0x04, 0x0a
        /*0246*/ 	.short	(.L_43 - .L_42)
	.align		4
.L_42:
        /*0248*/ 	.word	index@(.nv.constant0._ZN7cutlass13device_kernelINS_4gemm6kernel13GemmUniversalIN4cute5tupleIJiiiiEEENS1_10collective13CollectiveMmaINS1_34MainloopSm90TmaGmmaWarpSpecializedILi3ENS5_IJNS4_1CILi2EEESB_NSA_ILi1EEEEEENS1_35KernelTmaWarpSpecializedCooperativeEEENS5_IJNSA_ILi128EEESG_SG_EEENS_10bfloat16_tENS5_IJlSC_lEEESI_SJ_NS4_8TiledMMAINS4_8MMA_AtomIJNS4_4SM904GMMA28MMA_64x128x16_F32BF16BF16_SSILNSN_5MajorE0ELSP_0ELNSN_7ScaleInE1ELSQ_1EEEEEENS4_6LayoutINS5_IJSB_SC_SC_EEENS5_IJSC_NSA_ILi0EEESV_EEEEENS5_IJNS4_10UnderscoreESY_SY_EEEEENS4_23SM90_TMA_LOAD_MULTICASTENS4_14ComposedLayoutINS4_7SwizzleILi3ELi4ELi3EEENS4_18smem_ptr_flag_bitsILi16EEENST_INS5_IJNSA_ILi8EEENSA_ILi64EEEEEENS5_IJS18_SC_EEEEEEEvNS4_8identityES11_S1C_vS1D_EENS_8epilogue10collective6detail29Sm90TmaWarpSpecializedAdapterINS1G_15DefaultEpilogueISI_SJ_SJ_NS1F_6thread17LinearCombinationISI_Li1EffLNS1K_9ScaleType4KindE0ELNS_15FloatRoundStyleE2ESI_EENS1_15EpilogueDefaultEEEEEvvEEEEvNT_6ParamsE)
        /*024c*/ 	.short	0x0210
        /*024e*/ 	.short	0x0470


	//----- nvinfo : EIATTR_SW_WAR
	.align		4
.L_43:
        /*0250*/ 	.byte	0x04, 0x36
        /*0252*/ 	.short	(.L_45 - .L_44)
.L_44:
        /*0254*/ 	.word	0x00000008
.L_45:


//--------------------- .nv.callgraph             --------------------------
	.section	.nv.callgraph,"",@"SHT_CUDA_CALLGRAPH"
	.align	4
	.sectionentsize	8
	.align		4
        /*0000*/ 	.word	0x00000000
	.align		4
        /*0004*/ 	.word	0xffffffff
	.align		4
        /*0008*/ 	.word	index@(_ZN7cutlass13device_kernelINS_4gemm6kernel13GemmUniversalIN4cute5tupleIJiiiiEEENS1_10collective13CollectiveMmaINS1_34MainloopSm90TmaGmmaWarpSpecializedILi3ENS5_IJNS4_1CILi2EEESB_NSA_ILi1EEEEEENS1_35KernelTmaWarpSpecializedCooperativeEEENS5_IJNSA_ILi128EEESG_SG_EEENS_10bfloat16_tENS5_IJlSC_lEEESI_SJ_NS4_8TiledMMAINS4_8MMA_AtomIJNS4_4SM904GMMA28MMA_64x128x16_F32BF16BF16_SSILNSN_5MajorE0ELSP_0ELNSN_7ScaleInE1ELSQ_1EEEEEENS4_6LayoutINS5_IJSB_SC_SC_EEENS5_IJSC_NSA_ILi0EEESV_EEEEENS5_IJNS4_10UnderscoreESY_SY_EEEEENS4_23SM90_TMA_LOAD_MULTICASTENS4_14ComposedLayoutINS4_7SwizzleILi3ELi4ELi3EEENS4_18smem_ptr_flag_bitsILi16EEENST_INS5_IJNSA_ILi8EEENSA_ILi64EEEEEENS5_IJS18_SC_EEEEEEEvNS4_8identityES11_S1C_vS1D_EENS_8epilogue10collective6detail29Sm90TmaWarpSpecializedAdapterINS1G_15DefaultEpilogueISI_SJ_SJ_NS1F_6thread17LinearCombinationISI_Li1EffLNS1K_9ScaleType4KindE0ELNS_15FloatRoundStyleE2ESI_EENS1_15EpilogueDefaultEEEEEvvEEEEvNT_6ParamsE)
	.align		4
        /*000c*/ 	.word	index@(__assertfail)
	.align		4
        /*0010*/ 	.word	0x00000000
	.align		4
        /*0014*/ 	.word	0xfffffffe
	.align		4
        /*0018*/ 	.word	0x00000000
	.align		4
        /*001c*/ 	.word	0xfffffffd
	.align		4
        /*0020*/ 	.word	0x00000000
	.align		4
        /*0024*/ 	.word	0xfffffffc


//--------------------- .nv.constant4             --------------------------
	.section	.nv.constant4,"a",@progbits
	.align	8
	.align		8
.nv.constant4:
        /*0000*/ 	.dword	__assertfail
	.align		8
        /*0008*/ 	.dword	__unnamed_1
	.align		8
        /*0010*/ 	.dword	_ZN39_INTERNAL_fb8fcd34_4_k_cu_bf067035_34604cuda3std3__45__cpo5beginE
	.align		8
        /*0018*/ 	.dword	_ZN39_INTERNAL_fb8fcd34_4_k_cu_bf067035_34604cuda3std3__45__cpo3endE
	.align		8
        /*0020*/ 	.dword	_ZN39_INTERNAL_fb8fcd34_4_k_cu_bf067035_34604cuda3std3__45__cpo6cbeginE
	.align		8
        /*0028*/ 	.dword	_ZN39_INTERNAL_fb8fcd34_4_k_cu_bf067035_34604cuda3std3__45__cpo4cendE
	.align		8
        /*0030*/ 	.dword	_ZN39_INTERNAL_fb8fcd34_4_k_cu_bf067035_34604cuda3std3__441_GLOBAL__N__fb8fcd34_4_k_cu_bf067035_34606ignoreE
	.align		8
        /*0038*/ 	.dword	_ZN39_INTERNAL_fb8fcd34_4_k_cu_bf067035_34604cuda3std3__419piecewise_constructE
	.align		8
        /*0040*/ 	.dword	_ZN39_INTERNAL_fb8fcd34_4_k_cu_bf067035_34604cuda3std3__48in_placeE
	.align		8
        /*0048*/ 	.dword	_ZN39_INTERNAL_fb8fcd34_4_k_cu_bf067035_34604cuda3std6ranges3__45__cpo4swapE
	.align		8
        /*0050*/ 	.dword	_ZN39_INTERNAL_fb8fcd34_4_k_cu_bf067035_34604cuda3std6ranges3__45__cpo9iter_moveE
	.align		8
        /*0058*/ 	.dword	_ZN39_INTERNAL_fb8fcd34_4_k_cu_bf067035_34604cute7productE
	.align		8
        /*0060*/ 	.dword	_ZN39_INTERNAL_fb8fcd34_4_k_cu_bf067035_34604cute1_E
	.align		8
        /*0068*/ 	.dword	$str$22
	.align		8
        /*0070*/ 	.dword	$str$23


//--------------------- .text._ZN7cutlass13device_kernelINS_4gemm6kernel13GemmUniversalIN4cute5tupleIJiiiiEEENS1_10collective13CollectiveMmaINS1_34MainloopSm90TmaGmmaWarpSpecializedILi3ENS5_IJNS4_1CILi2EEESB_NSA_ILi1EEEEEENS1_35KernelTmaWarpSpecializedCooperativeEEENS5_IJNSA_ILi128EEESG_SG_EEENS_10bfloat16_tENS5_IJlSC_lEEESI_SJ_NS4_8TiledMMAINS4_8MMA_AtomIJNS4_4SM904GMMA28MMA_64x128x16_F32BF16BF16_SSILNSN_5MajorE0ELSP_0ELNSN_7ScaleInE1ELSQ_1EEEEEENS4_6LayoutINS5_IJSB_SC_SC_EEENS5_IJSC_NSA_ILi0EEESV_EEEEENS5_IJNS4_10UnderscoreESY_SY_EEEEENS4_23SM90_TMA_LOAD_MULTICASTENS4_14ComposedLayoutINS4_7SwizzleILi3ELi4ELi3EEENS4_18smem_ptr_flag_bitsILi16EEENST_INS5_IJNSA_ILi8EEENSA_ILi64EEEEEENS5_IJS18_SC_EEEEEEEvNS4_8identityES11_S1C_vS1D_EENS_8epilogue10collective6detail29Sm90TmaWarpSpecializedAdapterINS1G_15DefaultEpilogueISI_SJ_SJ_NS1F_6thread17LinearCombinationISI_Li1EffLNS1K_9ScaleType4KindE0ELNS_15FloatRoundStyleE2ESI_EENS1_15EpilogueDefaultEEEEEvvEEEEvNT_6ParamsE --------------------------
	.section	.text._ZN7cutlass13device_kernelINS_4gemm6kernel13GemmUniversalIN4cute5tupleIJiiiiEEENS1_10collective13CollectiveMmaINS1_34MainloopSm90TmaGmmaWarpSpecializedILi3ENS5_IJNS4_1CILi2EEESB_NSA_ILi1EEEEEENS1_35KernelTmaWarpSpecializedCooperativeEEENS5_IJNSA_ILi128EEESG_SG_EEENS_10bfloat16_tENS5_IJlSC_lEEESI_SJ_NS4_8TiledMMAINS4_8MMA_AtomIJNS4_4SM904GMMA28MMA_64x128x16_F32BF16BF16_SSILNSN_5MajorE0ELSP_0ELNSN_7ScaleInE1ELSQ_1EEEEEENS4_6LayoutINS5_IJSB_SC_SC_EEENS5_IJSC_NSA_ILi0EEESV_EEEEENS5_IJNS4_10UnderscoreESY_SY_EEEEENS4_23SM90_TMA_LOAD_MULTICASTENS4_14ComposedLayoutINS4_7SwizzleILi3ELi4ELi3EEENS4_18smem_ptr_flag_bitsILi16EEENST_INS5_IJNSA_ILi8EEENSA_ILi64EEEEEENS5_IJS18_SC_EEEEEEEvNS4_8identityES11_S1C_vS1D_EENS_8epilogue10collective6detail29Sm90TmaWarpSpecializedAdapterINS1G_15DefaultEpilogueISI_SJ_SJ_NS1F_6thread17LinearCombinationISI_Li1EffLNS1K_9ScaleType4KindE0ELNS_15FloatRoundStyleE2ESI_EENS1_15EpilogueDefaultEEEEEvvEEEEvNT_6ParamsE,"ax",@progbits
	.align	128
.text._ZN7cutlass13device_kernelINS_4gemm6kernel13GemmUniversalIN4cute5tupleIJiiiiEEENS1_10collective13CollectiveMmaINS1_34MainloopSm90TmaGmmaWarpSpecializedILi3ENS5_IJNS4_1CILi2EEESB_NSA_ILi1EEEEEENS1_35KernelTmaWarpSpecializedCooperativeEEENS5_IJNSA_ILi128EEESG_SG_EEENS_10bfloat16_tENS5_IJlSC_lEEESI_SJ_NS4_8TiledMMAINS4_8MMA_AtomIJNS4_4SM904GMMA28MMA_64x128x16_F32BF16BF16_SSILNSN_5MajorE0ELSP_0ELNSN_7ScaleInE1ELSQ_1EEEEEENS4_6LayoutINS5_IJSB_SC_SC_EEENS5_IJSC_NSA_ILi0EEESV_EEEEENS5_IJNS4_10UnderscoreESY_SY_EEEEENS4_23SM90_TMA_LOAD_MULTICASTENS4_14ComposedLayoutINS4_7SwizzleILi3ELi4ELi3EEENS4_18smem_ptr_flag_bitsILi16EEENST_INS5_IJNSA_ILi8EEENSA_ILi64EEEEEENS5_IJS18_SC_EEEEEEEvNS4_8identityES11_S1C_vS1D_EENS_8epilogue10collective6detail29Sm90TmaWarpSpecializedAdapterINS1G_15DefaultEpilogueISI_SJ_SJ_NS1F_6thread17LinearCombinationISI_Li1EffLNS1K_9ScaleType4KindE0ELNS_15FloatRoundStyleE2ESI_EENS1_15EpilogueDefaultEEEEEvvEEEEvNT_6ParamsE:
        .type           _ZN7cutlass13device_kernelINS_4gemm6kernel13GemmUniversalIN4cute5tupleIJiiiiEEENS1_10collective13CollectiveMmaINS1_34MainloopSm90TmaGmmaWarpSpecializedILi3ENS5_IJNS4_1CILi2EEESB_NSA_ILi1EEEEEENS1_35KernelTmaWarpSpecializedCooperativeEEENS5_IJNSA_ILi128EEESG_SG_EEENS_10bfloat16_tENS5_IJlSC_lEEESI_SJ_NS4_8TiledMMAINS4_8MMA_AtomIJNS4_4SM904GMMA28MMA_64x128x16_F32BF16BF16_SSILNSN_5MajorE0ELSP_0ELNSN_7ScaleInE1ELSQ_1EEEEEENS4_6LayoutINS5_IJSB_SC_SC_EEENS5_IJSC_NSA_ILi0EEESV_EEEEENS5_IJNS4_10UnderscoreESY_SY_EEEEENS4_23SM90_TMA_LOAD_MULTICASTENS4_14ComposedLayoutINS4_7SwizzleILi3ELi4ELi3EEENS4_18smem_ptr_flag_bitsILi16EEENST_INS5_IJNSA_ILi8EEENSA_ILi64EEEEEENS5_IJS18_SC_EEEEEEEvNS4_8identityES11_S1C_vS1D_EENS_8epilogue10collective6detail29Sm90TmaWarpSpecializedAdapterINS1G_15DefaultEpilogueISI_SJ_SJ_NS1F_6thread17LinearCombinationISI_Li1EffLNS1K_9ScaleType4KindE0ELNS_15FloatRoundStyleE2ESI_EENS1_15EpilogueDefaultEEEEEvvEEEEvNT_6ParamsE,@function
        .size           _ZN7cutlass13device_kernelINS_4gemm6kernel13GemmUniversalIN4cute5tupleIJiiiiEEENS1_10collective13CollectiveMmaINS1_34MainloopSm90TmaGmmaWarpSpecializedILi3ENS5_IJNS4_1CILi2EEESB_NSA_ILi1EEEEEENS1_35KernelTmaWarpSpecializedCooperativeEEENS5_IJNSA_ILi128EEESG_SG_EEENS_10bfloat16_tENS5_IJlSC_lEEESI_SJ_NS4_8TiledMMAINS4_8MMA_AtomIJNS4_4SM904GMMA28MMA_64x128x16_F32BF16BF16_SSILNSN_5MajorE0ELSP_0ELNSN_7ScaleInE1ELSQ_1EEEEEENS4_6LayoutINS5_IJSB_SC_SC_EEENS5_IJSC_NSA_ILi0EEESV_EEEEENS5_IJNS4_10UnderscoreESY_SY_EEEEENS4_23SM90_TMA_LOAD_MULTICASTENS4_14ComposedLayoutINS4_7SwizzleILi3ELi4ELi3EEENS4_18smem_ptr_flag_bitsILi16EEENST_INS5_IJNSA_ILi8EEENSA_ILi64EEEEEENS5_IJS18_SC_EEEEEEEvNS4_8identityES11_S1C_vS1D_EENS_8epilogue10collective6detail29Sm90TmaWarpSpecializedAdapterINS1G_15DefaultEpilogueISI_SJ_SJ_NS1F_6thread17LinearCombinationISI_Li1EffLNS1K_9ScaleType4KindE0ELNS_15FloatRoundStyleE2ESI_EENS1_15EpilogueDefaultEEEEEvvEEEEvNT_6ParamsE,(.L_x_195 - _ZN7cutlass13device_kernelINS_4gemm6kernel13GemmUniversalIN4cute5tupleIJiiiiEEENS1_10collective13CollectiveMmaINS1_34MainloopSm90TmaGmmaWarpSpecializedILi3ENS5_IJNS4_1CILi2EEESB_NSA_ILi1EEEEEENS1_35KernelTmaWarpSpecializedCooperativeEEENS5_IJNSA_ILi128EEESG_SG_EEENS_10bfloat16_tENS5_IJlSC_lEEESI_SJ_NS4_8TiledMMAINS4_8MMA_AtomIJNS4_4SM904GMMA28MMA_64x128x16_F32BF16BF16_SSILNSN_5MajorE0ELSP_0ELNSN_7ScaleInE1ELSQ_1EEEEEENS4_6LayoutINS5_IJSB_SC_SC_EEENS5_IJSC_NSA_ILi0EEESV_EEEEENS5_IJNS4_10UnderscoreESY_SY_EEEEENS4_23SM90_TMA_LOAD_MULTICASTENS4_14ComposedLayoutINS4_7SwizzleILi3ELi4ELi3EEENS4_18smem_ptr_flag_bitsILi16EEENST_INS5_IJNSA_ILi8EEENSA_ILi64EEEEEENS5_IJS18_SC_EEEEEEEvNS4_8identityES11_S1C_vS1D_EENS_8epilogue10collective6detail29Sm90TmaWarpSpecializedAdapterINS1G_15DefaultEpilogueISI_SJ_SJ_NS1F_6thread17LinearCombinationISI_Li1EffLNS1K_9ScaleType4KindE0ELNS_15FloatRoundStyleE2ESI_EENS1_15EpilogueDefaultEEEEEvvEEEEvNT_6ParamsE)
        .other          _ZN7cutlass13device_kernelINS_4gemm6kernel13GemmUniversalIN4cute5tupleIJiiiiEEENS1_10collective13CollectiveMmaINS1_34MainloopSm90TmaGmmaWarpSpecializedILi3ENS5_IJNS4_1CILi2EEESB_NSA_ILi1EEEEEENS1_35KernelTmaWarpSpecializedCooperativeEEENS5_IJNSA_ILi128EEESG_SG_EEENS_10bfloat16_tENS5_IJlSC_lEEESI_SJ_NS4_8TiledMMAINS4_8MMA_AtomIJNS4_4SM904GMMA28MMA_64x128x16_F32BF16BF16_SSILNSN_5MajorE0ELSP_0ELNSN_7ScaleInE1ELSQ_1EEEEEENS4_6LayoutINS5_IJSB_SC_SC_EEENS5_IJSC_NSA_ILi0EEESV_EEEEENS5_IJNS4_10UnderscoreESY_SY_EEEEENS4_23SM90_TMA_LOAD_MULTICASTENS4_14ComposedLayoutINS4_7SwizzleILi3ELi4ELi3EEENS4_18smem_ptr_flag_bitsILi16EEENST_INS5_IJNSA_ILi8EEENSA_ILi64EEEEEENS5_IJS18_SC_EEEEEEEvNS4_8identityES11_S1C_vS1D_EENS_8epilogue10collective6detail29Sm90TmaWarpSpecializedAdapterINS1G_15DefaultEpilogueISI_SJ_SJ_NS1F_6thread17LinearCombinationISI_Li1EffLNS1K_9ScaleType4KindE0ELNS_15FloatRoundStyleE2ESI_EENS1_15EpilogueDefaultEEEEEvvEEEEvNT_6ParamsE,@"STO_CUDA_ENTRY STV_DEFAULT"
_ZN7cutlass13device_kernelINS_4gemm6kernel13GemmUniversalIN4cute5tupleIJiiiiEEENS1_10collective13CollectiveMmaINS1_34MainloopSm90TmaGmmaWarpSpecializedILi3ENS5_IJNS4_1CILi2EEESB_NSA_ILi1EEEEEENS1_35KernelTmaWarpSpecializedCooperativeEEENS5_IJNSA_ILi128EEESG_SG_EEENS_10bfloat16_tENS5_IJlSC_lEEESI_SJ_NS4_8TiledMMAINS4_8MMA_AtomIJNS4_4SM904GMMA28MMA_64x128x16_F32BF16BF16_SSILNSN_5MajorE0ELSP_0ELNSN_7ScaleInE1ELSQ_1EEEEEENS4_6LayoutINS5_IJSB_SC_SC_EEENS5_IJSC_NSA_ILi0EEESV_EEEEENS5_IJNS4_10UnderscoreESY_SY_EEEEENS4_23SM90_TMA_LOAD_MULTICASTENS4_14ComposedLayoutINS4_7SwizzleILi3ELi4ELi3EEENS4_18smem_ptr_flag_bitsILi16EEENST_INS5_IJNSA_ILi8EEENSA_ILi64EEEEEENS5_IJS18_SC_EEEEEEEvNS4_8identityES11_S1C_vS1D_EENS_8epilogue10collective6detail29Sm90TmaWarpSpecializedAdapterINS1G_15DefaultEpilogueISI_SJ_SJ_NS1F_6thread17LinearCombinationISI_Li1EffLNS1K_9ScaleType4KindE0ELNS_15FloatRoundStyleE2ESI_EENS1_15EpilogueDefaultEEEEEvvEEEEvNT_6ParamsE:
[----:B------:R-:W0:Y:S01]  /*0000*/  LDC R1, c[0x0][0x28] ;  /* 0x00000a00ff017b82 */ /* 0x000e220000000800 */
[----:B------:R-:W1:Y:S01]  /*0010*/  S2R R95, SR_TID.X ;  /* 0x00000000005f7919 */ /* 0x000e620000002100 */
[----:B------:R-:W-:Y:S01]  /*0020*/  ELECT P0, URZ, PT ;  /* 0x00000000003f782f */ /* 0x000fe20003800000 */
[----:B------:R-:W-:Y:S01]  /*0030*/  BSSY B0, `(.L_x_0) ;  /* 0x000000f000007945 */ /* 0x000fe20003800000 */
[--C-:B-1----:R-:W-:Y:S02]  /*0040*/  SHF.R.U32.HI R0, RZ, 0x5, R95.reuse ;  /* 0x00000005ff007819 */ /* 0x102fe4000001165f */
[----:B------:R-:W-:-:S03]  /*0050*/  SHF.R.U32.HI R7, RZ, 0x7, R95 ;  /* 0x00000007ff077819 */ /* 0x000fc6000001165f */
[----:B------:R-:W1:Y:S04]  /*0060*/  SHFL.IDX PT, R3, R0, RZ, 0x1f ;  /* 0x00001fff00037589 */ /* 0x000e6800000e0000 */
[----:B------:R2:W3:Y:S01]  /*0070*/  SHFL.IDX PT, R2, R7, RZ, 0x1f ;  /* 0x00001fff07027589 */ /* 0x0004e200000e0000 */
[----:B-1----:R-:W-:-:S13]  /*0080*/  ISETP.NE.OR P0, PT, R3, RZ, !P0 ;  /* 0x000000ff0300720c */ /* 0x002fda0004705670 */
[----:B0-23--:R-:W-:Y:S05]  /*0090*/  @P0 BRA `(.L_x_1) ;  /* 0x0000000000200947 */ /* 0x00dfea0003800000 */
[----:B------:R-:W-:Y:S02]  /*00a0*/  ULDC.64 UR4, c[0x0][0x198] ;  /* 0x0000660000047ab9 */ /* 0x000fe40000000a00 */
[----:B------:R-:W-:Y:S02]  /*00b0*/  UIADD3 UR6, UP0, UR4, 0xf0, URZ ;  /* 0x000000f004067890 */ /* 0x000fe4000ff1e03f */
[----:B------:R-:W-:Y:S02]  /*00c0*/  UIADD3 UR4, UP1, UR4, 0x1f0, URZ ;  /* 0x000001f004047890 */ /* 0x000fe4000ff3e03f */
[----:B------:R-:W-:Y:S02]  /*00d0*/  UIADD3.X UR7, URZ, UR5, URZ, UP0, !UPT ;  /* 0x000000053f077290 */ /* 0x000fe400087fe43f */
[----:B------:R-:W-:-:S07]  /*00e0*/  UIADD3.X UR5, URZ, UR5, URZ, UP1, !UPT ;  /* 0x000000053f057290 */ /* 0x000fce0008ffe43f */
[----:B------:R0:W-:Y:S02]  /*00f0*/  UTMACCTL.PF [UR6] ;  /* 0x00000000060079b9 */ /* 0x0001e40008040000 */
[----:B------:R0:W-:Y:S02]  /*0100*/  UTMACCTL.PF [UR4] ;  /* 0x00000000040079b9 */ /* 0x0001e40008040000 */
[----:B0-----:R-:W-:Y:S01]  /*0110*/  NOP ;  /* 0x0000000000007918 */ /* 0x001fe20000000000 */
.L_x_1:
[----:B------:R-:W-:Y:S05]  /*0120*/  BSYNC B0 ;  /* 0x0000000000007941 */ /* 0x000fea0003800000 */
.L_x_0:
[----:B------:R-:W0:Y:S02]  /*0130*/  SHFL.IDX PT, R5, R0, RZ, 0x1f ;  /* 0x00001fff00057589 */ /* 0x000e2400000e0000 */
[----:B0-----:R-:W-:-:S13]  /*0140*/  ISETP.NE.AND P0, PT, R5, RZ, PT ;  /* 0x000000ff0500720c */ /* 0x001fda0003f05270 */
[----:B------:R-:W-:Y:S05]  /*0150*/  @P0 BRA `(.L_x_2) ;  /* 0x0000000000500947 */ /* 0x000fea0003800000 */
[----:B------:R-:W0:Y:S01]  /*0160*/  S2UR UR8, SR_CgaCtaId ;  /* 0x00000000000879c3 */ /* 0x000e220000008800 */
[----:B------:R-:W-:Y:S01]  /*0170*/  UMOV UR4, 0x400 ;  /* 0x0000040000047882 */ /* 0x000fe20000000000 */
[----:B------:R-:W-:Y:S01]  /*0180*/  UMOV UR5, 0x1 ;  /* 0x0000000100057882 */ /* 0x000fe20000000000 */
[----:B------:R-:W-:Y:S01]  /*0190*/  UMOV UR6, 0x6 ;  /* 0x0000000600067882 */ /* 0x000fe20000000000 */
[----:B------:R-:W-:Y:S01]  /*01a0*/  ELECT P0, URZ, PT ;  /* 0x00000000003f782f */ /* 0x000fe20003800000 */
[----:B------:R-:W-:-:S04]  /*01b0*/  UIADD3 UR6, -UR6, 0x100000, URZ ;  /* 0x0010000006067890 */ /* 0x000fc8000fffe13f */
[----:B------:R-:W-:Y:S02]  /*01c0*/  USHF.L.U32 UR7, UR6, 0xb, URZ ;  /* 0x0000000b06077899 */ /* 0x000fe4000800063f */
[----:B------:R-:W-:Y:S02]  /*01d0*/  USHF.L.U32 UR6, UR6, 0x1, URZ ;  /* 0x0000000106067899 */ /* 0x000fe4000800063f */
[----:B0-----:R-:W-:Y:S02]  /*01e0*/  ULEA UR8, UR8, UR4, 0x18 ;  /* 0x0000000408087291 */ /* 0x001fe4000f8ec03f */
[----:B------:R-:W-:-:S04]  /*01f0*/  UIADD3 UR4, -UR5, 0x100000, URZ ;  /* 0x0010000005047890 */ /* 0x000fc8000fffe13f */
[----:B------:R-:W-:Y:S02]  /*0200*/  USHF.L.U32 UR5, UR4, 0xb, URZ ;  /* 0x0000000b04057899 */ /* 0x000fe4000800063f */
[----:B------:R-:W-:Y:S01]  /*0210*/  USHF.L.U32 UR4, UR4, 0x1, URZ ;  /* 0x0000000104047899 */ /* 0x000fe2000800063f */
[----:B------:R-:W0:Y:S11]  /*0220*/  FENCE.VIEW.ASYNC.S ;  /* 0x00000000000073c6 */ /* 0x000e360000000000 */
[----:B0-----:R0:W1:Y:S01]  /*0230*/  SYNCS.EXCH.64 URZ, [UR8], UR4 ;  /* 0x00000004083f75b2 */ /* 0x0010620008000100 */
[----:B------:R0:W2:Y:S01]  /*0240*/  SYNCS.EXCH.64 URZ, [UR8+0x18], UR6 ;  /* 0x00001806083f75b2 */ /* 0x0000a20008000100 */
[----:B------:R0:W3:Y:S01]  /*0250*/  SYNCS.EXCH.64 URZ, [UR8+0x8], UR4 ;  /* 0x00000804083f75b2 */ /* 0x0000e20008000100 */
[----:B------:R0:W4:Y:S01]  /*0260*/  SYNCS.EXCH.64 URZ, [UR8+0x20], UR6 ;  /* 0x00002006083f75b2 */ /* 0x0001220008000100 */
[----:B------:R0:W0:Y:S01]  /*0270*/  SYNCS.EXCH.64 URZ, [UR8+0x10], UR4 ;  /* 0x00001004083f75b2 */ /* 0x0000220008000100 */
[----:B------:R0:W0:Y:S01]  /*0280*/  SYNCS.EXCH.64 URZ, [UR8+0x28], UR6 ;  /* 0x00002806083f75b2 */ /* 0x0000220008000100 */
[----:B------:R-:W-:Y:S01]  /*0290*/  NOP ;  /* 0x0000000000007918 */ /* 0x000fe20000000000 */
.L_x_2:
[----:B------:R-:W-:Y:S01]  /*02a0*/  SHF.R.S32.HI R4, RZ, 0x1f, R95 ;  /* 0x0000001fff047819 */ /* 0x000fe2000001145f */
[----:B------:R-:W5:Y:S01]  /*02b0*/  SHFL.IDX PT, R0, R0, RZ, 0x1f ;  /* 0x00001fff00007589 */ /* 0x000f6200000e0000 */
[----:B0-----:R-:W0:Y:S01]  /*02c0*/  S2UR UR8, SR_CTAID.X ;  /* 0x00000000000879c3 */ /* 0x001e220000002500 */
[----:B------:R-:W-:Y:S02]  /*02d0*/  ELECT P0, URZ, PT ;  /* 0x00000000003f782f */ /* 0x000fe40003800000 */
[----:B------:R-:W-:Y:S01]  /*02e0*/  LEA.HI R4, R4, R95, RZ, 0x7 ;  /* 0x0000005f04047211 */ /* 0x000fe200078f38ff */
[----:B------:R-:W-:Y:S01]  /*02f0*/  ULDC UR4, c[0x0][0x150] ;  /* 0x0000540000047ab9 */ /* 0x000fe20000000800 */
[----:B------:R-:W-:Y:S01]  /*0300*/  SHF.R.S32.HI R6, RZ, 0x1f, R5 ;  /* 0x0000001fff067819 */ /* 0x000fe20000011405 */
[----:B------:R-:W-:Y:S01]  /*0310*/  NOP ;  /* 0x0000000000007918 */ /* 0x000fe20000000000 */
[----:B------:R-:W-:Y:S01]  /*0320*/  LOP3.LUT R4, R4, 0xffffff80, RZ, 0xc0, !PT ;  /* 0xffffff8004047812 */ /* 0x000fe200078ec0ff */
[----:B------:R-:W-:Y:S01]  /*0330*/  NOP ;  /* 0x0000000000007918 */ /* 0x000fe20000000000 */
[----:B------:R-:W-:Y:S01]  /*0340*/  LEA.HI R6, R6, R5, RZ, 0x2 ;  /* 0x0000000506067211 */ /* 0x000fe200078f10ff */
[----:B------:R-:W1:Y:S01]  /*0350*/  LDC R11, c[0x0][0x144] ;  /* 0x00005100ff0b7b82 */ /* 0x000e620000000800 */
[----:B------:R-:W-:Y:S01]  /*0360*/  IMAD.MOV.U32 R22, RZ, RZ, 0x1 ;  /* 0x00000001ff167424 */ /* 0x000fe200078e00ff */
[----:B------:R-:W-:Y:S01]  /*0370*/  ISETP.NE.AND P3, PT, R2, RZ, PT ;  /* 0x000000ff0200720c */ /* 0x000fe20003f65270 */
[----:B------:R-:W-:Y:S01]  /*0380*/  IMAD.IADD R8, R95, 0x1, -R4 ;  /* 0x000000015f087824 */ /* 0x000fe200078e0a04 */
[----:B------:R-:W-:Y:S01]  /*0390*/  LOP3.LUT R6, R6, 0x3ffffffc, RZ, 0xc0, !PT ;  /* 0x3ffffffc06067812 */ /* 0x000fe200078ec0ff */
[----:B------:R-:W2:Y:S03]  /*03a0*/  S2R R4, SR_CTAID.Y ;  /* 0x0000000000047919 */ /* 0x000ea60000002600 */
[----:B------:R-:W-:Y:S01]  /*03b0*/  SHF.R.S32.HI R9, RZ, 0x1f, R8 ;  /* 0x0000001fff097819 */ /* 0x000fe20000011408 */
[----:B------:R-:W-:Y:S01]  /*03c0*/  IMAD.IADD R6, R5, 0x1, -R6 ;  /* 0x0000000105067824 */ /* 0x000fe200078e0a06 */
[----:B------:R-:W3:Y:S02]  /*03d0*/  LDC R13, c[0x0][0x140] ;  /* 0x00005000ff0d7b82 */ /* 0x000ee40000000800 */
[----:B------:R-:W-:-:S02]  /*03e0*/  LEA.HI R9, R9, R8, RZ, 0x3 ;  /* 0x0000000809097211 */ /* 0x000fc400078f18ff */
[----:B-----5:R-:W-:Y:S02]  /*03f0*/  ISETP.NE.OR P0, PT, R0, RZ, !P0 ;  /* 0x000000ff0000720c */ /* 0x020fe40004705670 */
[--C-:B------:R-:W-:Y:S02]  /*0400*/  SHF.R.S32.HI R0, RZ, 0x3, R9.reuse ;  /* 0x00000003ff007819 */ /* 0x100fe40000011409 */
[----:B0-----:R-:W-:Y:S02]  /*0410*/  I2FP.F32.U32 R10, UR8 ;  /* 0x00000008000a7c45 */ /* 0x001fe40008201000 */
[----:B------:R-:W-:-:S03]  /*0420*/  SHF.R.S32.HI R9, RZ, 0x1f, R9 ;  /* 0x0000001fff097819 */ /* 0x000fc60000011409 */
[----:B------:R-:W-:Y:S01]  /*0430*/  FMUL R10, R10, UR4 ;  /* 0x000000040a0a7c20 */ /* 0x000fe20008400000 */
[----:B------:R-:W-:Y:S01]  /*0440*/  LEA.HI R9, R9, R0, RZ, 0x2 ;  /* 0x0000000009097211 */ /* 0x000fe200078f10ff */
[----:B------:R-:W-:Y:S02]  /*0450*/  ULDC UR4, c[0x0][0x154] ;  /* 0x0000550000047ab9 */ /* 0x000fe40000000800 */
[----:B------:R-:W-:Y:S01]  /*0460*/  VOTEU.ALL UP0, P0 ;  /* 0x00000000003f7886 */ /* 0x000fe20000000000 */
[----:B------:R-:W-:Y:S01]  /*0470*/  LOP3.LUT R9, R9, 0xfffffffc, RZ, 0xc0, !PT ;  /* 0xfffffffc09097812 */ /* 0x000fe200078ec0ff */
[----:B------:R-:W0:Y:S01]  /*0480*/  F2I.U32.TRUNC.NTZ R10, R10 ;  /* 0x0000000a000a7305 */ /* 0x000e22000020f000 */
[----:B------:R-:W-:Y:S02]  /*0490*/  VOTEU.ALL UP1, P0 ;  /* 0x00000000003f7886 */ /* 0x000fe40000020000 */
[----:B------:R-:W5:Y:S01]  /*04a0*/  @!UP0 S2UR UR7, SR_CgaCtaId ;  /* 0x00000000000789c3 */ /* 0x000f620000008800 */
[----:B------:R-:W-:Y:S01]  /*04b0*/  IMAD.IADD R9, R0, 0x1, -R9 ;  /* 0x0000000100097824 */ /* 0x000fe200078e0a09 */
[----:B------:R-:W-:Y:S01]  /*04c0*/  SHF.R.S32.HI R0, RZ, 0x1f, R3 ;  /* 0x0000001fff007819 */ /* 0x000fe20000011403 */
[----:B------:R-:W-:Y:S01]  /*04d0*/  @!UP0 UMOV UR6, 0x400 ;  /* 0x0000040000068882 */ /* 0x000fe20000000000 */
[----:B---3--:R-:W-:Y:S01]  /*04e0*/  ISETP.EQ.U32.AND P2, PT, R13, 0x1, PT ;  /* 0x000000010d00780c */ /* 0x008fe20003f42070 */
[----:B------:R-:W-:Y:S01]  /*04f0*/  IMAD R19, R6, 0x4, R9 ;  /* 0x0000000406137824 */ /* 0x000fe200078e0209 */
[----:B--2---:R-:W-:-:S02]  /*0500*/  I2FP.F32.U32 R12, R4 ;  /* 0x00000004000c7245 */ /* 0x004fc40000201000 */
[----:B------:R-:W2:Y:S01]  /*0510*/  LDC R9, c[0x0][0x148] ;  /* 0x00005200ff097b82 */ /* 0x000ea20000000800 */
[----:B------:R-:W-:Y:S02]  /*0520*/  LEA.HI R0, R0, R3, RZ, 0x2 ;  /* 0x0000000300007211 */ /* 0x000fe400078f10ff */
[----:B------:R-:W-:Y:S01]  /*0530*/  LEA.HI R6, R19, R19, RZ, 0x1 ;  /* 0x0000001313067211 */ /* 0x000fe200078f08ff */
[----:B0-----:R-:W-:Y:S02]  /*0540*/  IMAD.MOV R14, RZ, RZ, -R10 ;  /* 0x000000ffff0e7224 */ /* 0x001fe400078e0a0a */
[----:B------:R-:W-:Y:S01]  /*0550*/  FMUL R12, R12, UR4 ;  /* 0x000000040c0c7c20 */ /* 0x000fe20008400000 */
[----:B------:R-:W-:Y:S01]  /*0560*/  LOP3.LUT R0, R0, 0xfffffffc, RZ, 0xc0, !PT ;  /* 0xfffffffc00007812 */ /* 0x000fe200078ec0ff */
[----:B------:R-:W-:Y:S01]  /*0570*/  UMOV UR4, 0x20 ;  /* 0x0000002000047882 */ /* 0x000fe20000000000 */
[----:B------:R-:W-:Y:S01]  /*0580*/  LOP3.LUT R10, R6, 0xfffffffe, RZ, 0xc0, !PT ;  /* 0xfffffffe060a7812 */ /* 0x000fe200078ec0ff */
[----:B-1----:R-:W-:Y:S01]  /*0590*/  IMAD R6, R11, R14, UR8 ;  /* 0x000000080b067e24 */ /* 0x002fe2000f8e020e */
[----:B------:R-:W-:-:S04]  /*05a0*/  @!UP0 UIADD3 UR4, -UR4, 0x100000, URZ ;  /* 0x0010000004048890 */ /* 0x000fc8000fffe13f */
[----:B------:R-:W-:Y:S02]  /*05b0*/  @!UP0 USHF.L.U32 UR5, UR4, 0xb, URZ ;  /* 0x0000000b04058899 */ /* 0x000fe4000800063f */
[----:B------:R-:W-:Y:S01]  /*05c0*/  @!UP0 USHF.L.U32 UR4, UR4, 0x1, URZ ;  /* 0x0000000104048899 */ /* 0x000fe2000800063f */
[----:B------:R-:W0:Y:S01]  /*05d0*/  F2I.U32.TRUNC.NTZ R12, R12 ;  /* 0x0000000c000c7305 */ /* 0x000e22000020f000 */
[----:B------:R-:W-:Y:S02]  /*05e0*/  IMAD.IADD R3, R3, 0x1, -R0 ;  /* 0x0000000103037824 */ /* 0x000fe400078e0a00 */
[C---:B------:R-:W-:Y:S02]  /*05f0*/  IMAD.IADD R11, R19.reuse, 0x1, -R10 ;  /* 0x00000001130b7824 */ /* 0x040fe400078e0a0a */
[----:B------:R-:W-:Y:S01]  /*0600*/  IMAD.SHL.U32 R10, R19, 0x4, RZ ;  /* 0x00000004130a7824 */ /* 0x000fe200078e00ff */
[----:B-----5:R-:W-:Y:S01]  /*0610*/  @!UP0 ULEA UR6, UR7, UR6, 0x18 ;  /* 0x0000000607068291 */ /* 0x020fe2000f8ec03f */
[----:B------:R-:W-:Y:S01]  /*0620*/  ISETP.NE.AND P1, PT, R3, 0x3, PT ;  /* 0x000000030300780c */ /* 0x000fe20003f25270 */
[----:B------:R-:W-:Y:S01]  /*0630*/  VOTEU.ALL UP0, P0 ;  /* 0x00000000003f7886 */ /* 0x000fe20000000000 */
[----:B------:R-:W-:-:S02]  /*0640*/  ISETP.NE.AND P4, PT, R11, R6, PT ;  /* 0x000000060b00720c */ /* 0x000fc40003f85270 */
[----:B------:R-:W-:Y:S02]  /*0650*/  LOP3.LUT R19, R19, 0xc, R10, 0x78, !PT ;  /* 0x0000000c13137812 */ /* 0x000fe400078e780a */
[----:B------:R-:W-:Y:S01]  /*0660*/  LOP3.LUT P0, RZ, R8, 0x7, RZ, 0xc0, !PT ;  /* 0x0000000708ff7812 */ /* 0x000fe2000780c0ff */
[C---:B------:R-:W-:Y:S01]  /*0670*/  VIADD R8, R2.reuse, 0xffffffff ;  /* 0xffffffff02087836 */ /* 0x040fe20000000000 */
[----:B------:R-:W-:Y:S01]  /*0680*/  ISETP.EQ.OR P1, PT, R3, RZ, !P1 ;  /* 0x000000ff0300720c */ /* 0x000fe20004f22670 */
[----:B0-----:R-:W-:Y:S01]  /*0690*/  IMAD.MOV R23, RZ, RZ, -R12 ;  /* 0x000000ffff177224 */ /* 0x001fe200078e0a0c */
[----:B------:R-:W-:Y:S01]  /*06a0*/  ISETP.LT.U32.AND P0, PT, R19, 0x4, !P0 ;  /* 0x000000041300780c */ /* 0x000fe20004701070 */
[----:B------:R-:W0:Y:S02]  /*06b0*/  FENCE.VIEW.ASYNC.S ;  /* 0x00000000000073c6 */ /* 0x000e240000000000 */
[----:B0-----:R0:W1:Y:S01]  /*06c0*/  @!UP0 SYNCS.EXCH.64 URZ, [UR6+0x40], UR4 ;  /* 0x00004004063f85b2 */ /* 0x0010620008000100 */
[----:B------:R-:W-:Y:S01]  /*06d0*/  ISETP.EQ.AND P1, PT, R2, RZ, P1 ;  /* 0x000000ff0200720c */ /* 0x000fe20000f22270 */
[----:B--2---:R-:W-:Y:S01]  /*06e0*/  IMAD R11, R9, R23, R4 ;  /* 0x00000017090b7224 */ /* 0x004fe200078e0204 */
[----:B------:R-:W-:-:S02]  /*06f0*/  ISETP.GE.U32.AND P6, PT, R8, 0x2, PT ;  /* 0x000000020800780c */ /* 0x000fc40003fc6070 */
[----:B------:R-:W-:Y:S02]  /*0700*/  @P4 LEA.HI R0, R19, R19, RZ, 0x1 ;  /* 0x0000001313004211 */ /* 0x000fe400078f08ff */
[----:B------:R-:W-:Y:S02]  /*0710*/  SEL R18, RZ, 0x1, !P1 ;  /* 0x00000001ff127807 */ /* 0x000fe40004800000 */
[----:B------:R-:W-:Y:S02]  /*0720*/  @P4 SHF.R.S32.HI R0, RZ, 0x1, R0 ;  /* 0x00000001ff004819 */ /* 0x000fe40000011400 */
[----:B------:R-:W-:Y:S02]  /*0730*/  SEL R18, R18, 0x2, P6 ;  /* 0x0000000212127807 */ /* 0x000fe40003000000 */
[----:B------:R-:W-:Y:S02]  /*0740*/  @P4 ISETP.NE.AND P5, PT, R0, R11, PT ;  /* 0x0000000b0000420c */ /* 0x000fe40003fa5270 */
[----:B------:R-:W-:Y:S01]  /*0750*/  SEL R11, RZ, 0x1, !P0 ;  /* 0x00000001ff0b7807 */ /* 0x000fe20004000000 */
[----:B------:R0:W2:Y:S01]  /*0760*/  @!UP1 SYNCS.EXCH.64 URZ, [UR6+0x48], UR4 ;  /* 0x00004804063f95b2 */ /* 0x0000a20008000100 */
[----:B------:R-:W-:Y:S01]  /*0770*/  @P4 SEL R22, RZ, 0x1, P5 ;  /* 0x00000001ff164807 */ /* 0x000fe20002800000 */
[----:B------:R-:W-:Y:S01]  /*0780*/  NOP ;  /* 0x0000000000007918 */ /* 0x000fe20000000000 */
[----:B------:R-:W-:-:S02]  /*0790*/  LOP3.LUT R0, R95, 0x7f, RZ, 0xc0, !PT ;  /* 0x0000007f5f007812 */ /* 0x000fc400078ec0ff */
[----:B------:R-:W-:Y:S01]  /*07a0*/  LOP3.LUT R22, R22, R11, RZ, 0xc0, !PT ;  /* 0x0000000b16167212 */ /* 0x000fe200078ec0ff */
[----:B01----:R-:W-:Y:S06]  /*07b0*/  @!P2 BRA `(.L_x_3) ;  /* 0x000000000008a947 */ /* 0x003fec0003800000 */
[----:B--2-4-:R-:W-:Y:S01]  /*07c0*/  UCGABAR_ARV ;  /* 0x00000000000079c7 */ /* 0x014fe20008000000 */
[----:B------:R-:W-:Y:S05]  /*07d0*/  BRA `(.L_x_4) ;  /* 0x0000000000047947 */ /* 0x000fea0003800000 */
.L_x_3:
[----:B--2-4-:R-:W-:Y:S01]  /*07e0*/  NOP ;  /* 0x0000000000007918 */ /* 0x014fe20000000000 */
.L_x_4:
[----:B------:R-:W0:Y:S01]  /*07f0*/  LDC R2, c[0x0][0x65c] ;  /* 0x00019700ff027b82 */ /* 0x000e220000000800 */
[----:B------:R-:W-:Y:S02]  /*0800*/  IMAD.U32 R10, RZ, RZ, UR8 ;  /* 0x00000008ff0a7e24 */ /* 0x000fe4000f8e00ff */
[----:B------:R-:W-:Y:S01]  /*0810*/  IMAD.MOV.U32 R11, RZ, RZ, RZ ;  /* 0x000000ffff0b7224 */ /* 0x000fe200078e00ff */
[----:B0-----:R-:W-:-:S04]  /*0820*/  ISETP.NE.AND P1, PT, R2, 0x1, PT ;  /* 0x000000010200780c */ /* 0x001fc80003f25270 */
[----:B------:R-:W-:-:S09]  /*0830*/  P2R R5, PR, RZ, 0x2 ;  /* 0x00000002ff057803 */ /* 0x000fd20000000000 */
[----:B------:R-:W0:Y:S01]  /*0840*/  @P1 LDC R17, c[0x0][0x10] ;  /* 0x00000400ff111b82 */ /* 0x000e220000000800 */
[----:B------:R-:W-:Y:S02]  /*0850*/  @P1 IMAD.MOV.U32 R5, RZ, RZ, RZ ;  /* 0x000000ffff051224 */ /* 0x000fe400078e00ff */
[----:B------:R-:W-:-:S05]  /*0860*/  @P1 IMAD.MOV.U32 R15, RZ, RZ, RZ ;  /* 0x000000ffff0f1224 */ /* 0x000fca00078e00ff */
[----:B------:R-:W1:Y:S01]  /*0870*/  @!P1 LDC R13, c[0x0][0xc] ;  /* 0x00000300ff0d9b82 */ /* 0x000e620000000800 */
[----:B------:R-:W-:Y:S01]  /*0880*/  ULDC UR4, c[0x0][0xc] ;  /* 0x0000030000047ab9 */ /* 0x000fe20000000800 */
[----:B------:R-:W-:Y:S01]  /*0890*/  ULDC UR5, c[0x0][0x10] ;  /* 0x0000040000057ab9 */ /* 0x000fe20000000800 */
[----:B------:R-:W-:Y:S01]  /*08a0*/  ULDC UR6, c[0x0][0x14] ;  /* 0x0000050000067ab9 */ /* 0x000fe20000000800 */
[----:B------:R-:W-:-:S04]  /*08b0*/  UIMAD.WIDE.U32 UR4, UR4, UR5, URZ ;  /* 0x00000005040472a5 */ /* 0x000fc8000f8e003f */
[----:B------:R-:W-:Y:S02]  /*08c0*/  UIMAD.WIDE.U32 UR38, UR4, UR6, URZ ;  /* 0x00000006042672a5 */ /* 0x000fe4000f8e003f */
[----:B------:R-:W-:-:S04]  /*08d0*/  UIMAD UR41, UR5, UR6, URZ ;  /* 0x00000006052972a4 */ /* 0x000fc8000f8e023f */
[----:B------:R-:W-:Y:S01]  /*08e0*/  UIADD3 UR41, UR39, UR41, URZ ;  /* 0x0000002927297290 */ /* 0x000fe2000fffe03f */
[----:B0-----:R-:W-:-:S04]  /*08f0*/  @P1 IMAD.WIDE.U32 R16, R17, UR8, R4 ;  /* 0x0000000811101c25 */ /* 0x001fc8000f8e0004 */
[----:B------:R-:W-:Y:S02]  /*0900*/  @P1 IMAD.IADD R17, R17, 0x1, R15 ;  /* 0x0000000111111824 */ /* 0x000fe400078e020f */
[----:B-1----:R-:W-:-:S04]  /*0910*/  @!P1 IMAD.WIDE.U32 R10, R4, R13, R10 ;  /* 0x0000000d040a9225 */ /* 0x002fc800078e000a */
[----:B------:R-:W-:Y:S02]  /*0920*/  @!P1 IMAD.MOV.U32 R16, RZ, RZ, R10 ;  /* 0x000000ffff109224 */ /* 0x000fe400078e000a */
[----:B------:R-:W-:Y:S01]  /*0930*/  @!P1 IMAD.MOV.U32 R17, RZ, RZ, R11 ;  /* 0x000000ffff119224 */ /* 0x000fe200078e000b */
[----:B------:R-:W-:Y:S06]  /*0940*/  @!P2 BRA `(.L_x_5) ;  /* 0x00000000000ca947 */ /* 0x000fec0003800000 */
[----:B------:R-:W-:Y:S01]  /*0950*/  UCGABAR_WAIT ;  /* 0x0000000000007dc7 */ /* 0x000fe20008000000 */
[----:B------:R-:W-:Y:S01]  /*0960*/  CCTL.IVALL ;  /* 0x00000000ff00798f */ /* 0x000fe20002000000 */
[----:B------:R-:W-:Y:S05]  /*0970*/  BRA `(.L_x_6) ;  /* 0x0000000000047947 */ /* 0x000fea0003800000 */
.L_x_5:
[----:B------:R-:W-:Y:S06]  /*0980*/  BAR.SYNC.DEFER_BLOCKING 0x0 ;  /* 0x0000000000007b1d */ /* 0x000fec0000010000 */
.L_x_6:
[----:B------:R-:W-:Y:S05]  /*0990*/  @!P3 BRA `(.L_x_7) ;  /* 0x000000600088b947 */ /* 0x000fea0003800000 */
[----:B------:R-:W-:-:S13]  /*09a0*/  ISETP.GT.U32.AND P0, PT, R8, 0x1, PT ;  /* 0x000000010800780c */ /* 0x000fda0003f04070 */
[----:B------:R-:W-:Y:S05]  /*09b0*/  @P0 EXIT ;  /* 0x000000000000094d */ /* 0x000fea0003800000 */
[----:B------:R-:W-:Y:S01]  /*09c0*/  ULDC.64 UR4, c[0x0][0x650] ;  /* 0x0001940000047ab9 */ /* 0x000fe20000000a00 */
[----:B------:R-:W-:Y:S01]  /*09d0*/  PRMT R3, RZ, 0x7610, R3 ;  /* 0x00007610ff037816 */ /* 0x000fe20000000003 */
[----:B------:R-:W-:Y:S01]  /*09e0*/  IMAD.MOV.U32 R103, RZ, RZ, -0x1 ;  /* 0xffffffffff677424 */ /* 0x000fe200078e00ff */
[----:B------:R-:W-:Y:S01]  /*09f0*/  ISETP.GE.U32.AND P0, PT, R16, UR4, PT ;  /* 0x0000000410007c0c */ /* 0x000fe2000bf06070 */
[----:B------:R-:W-:Y:S02]  /*0a00*/  IMAD.MOV.U32 R100, RZ, RZ, -0x1 ;  /* 0xffffffffff647424 */ /* 0x000fe400078e00ff */
[----:B------:R-:W-:Y:S01]  /*0a10*/  IMAD.MOV.U32 R101, RZ, RZ, -0x1 ;  /* 0xffffffffff657424 */ /* 0x000fe200078e00ff */
[----:B------:R-:W-:-:S13]  /*0a20*/  ISETP.GE.U32.AND.EX P0, PT, R17, UR5, PT, P0 ;  /* 0x0000000511007c0c */ /* 0x000fda000bf06100 */
[----:B------:R-:W-:Y:S05]  /*0a30*/  @P0 BRA `(.L_x_8) ;  /* 0x0000000400280947 */ /* 0x000fea0003800000 */
[----:B------:R-:W0:Y:S01]  /*0a40*/  LDC.64 R24, c[0x0][0x628] ;  /* 0x00018a00ff187b82 */ /* 0x000e220000000a00 */
[----:B------:R-:W-:Y:S02]  /*0a50*/  IMAD.MOV.U32 R10, RZ, RZ, R16 ;  /* 0x000000ffff0a7224 */ /* 0x000fe400078e0010 */
[----:B------:R-:W-:-:S05]  /*0a60*/  IMAD.MOV.U32 R11, RZ, RZ, R17 ;  /* 0x000000ffff0b7224 */ /* 0x000fca00078e0011 */
[----:B------:R-:W1:Y:S08]  /*0a70*/  LDC R8, c[0x0][0x630] ;  /* 0x00018c00ff087b82 */ /* 0x000e700000000800 */
[----:B------:R-:W2:Y:S01]  /*0a80*/  LDC.64 R26, c[0x0][0x620] ;  /* 0x00018800ff1a7b82 */ /* 0x000ea20000000a00 */
[----:B0-----:R-:W-:-:S04]  /*0a90*/  ISETP.NE.U32.AND P0, PT, R24, RZ, PT ;  /* 0x000000ff1800720c */ /* 0x001fc80003f05070 */
[----:B------:R-:W-:-:S13]  /*0aa0*/  ISETP.NE.AND.EX P0, PT, R25, RZ, PT, P0 ;  /* 0x000000ff1900720c */ /* 0x000fda0003f05300 */
[----:B-12---:R-:W-:Y:S05]  /*0ab0*/  @!P0 BRA `(.L_x_9) ;  /* 0x0000000000288947 */ /* 0x006fea0003800000 */
[----:B------:R-:W0:Y:S02]  /*0ac0*/  LDC R3, c[0x0][0x634] ;  /* 0x00018d00ff037b82 */ /* 0x000e240000000800 */
[----:B0-----:R-:W-:-:S05]  /*0ad0*/  IADD3 R3, P0, R16, R3, RZ ;  /* 0x0000000310037210 */ /* 0x001fca0007f1e0ff */
[----:B------:R-:W-:-:S04]  /*0ae0*/  IMAD.X R21, RZ, RZ, R17, P0 ;  /* 0x000000ffff157224 */ /* 0x000fc800000e0611 */
[----:B------:R-:W-:-:S04]  /*0af0*/  IMAD.WIDE.U32 R10, R21, R24, RZ ;  /* 0x00000018150a7225 */ /* 0x000fc800078e00ff */
[----:B------:R-:W-:-:S04]  /*0b00*/  IMAD.WIDE.U32 R12, P0, R3, R25, R10 ;  /* 0x00000019030c7225 */ /* 0x000fc8000780000a */
[----:B------:R-:W-:-:S04]  /*0b10*/  IMAD.WIDE.U32 R10, R3, R24, RZ ;  /* 0x00000018030a7225 */ /* 0x000fc800078e00ff */
[----:B------:R-:W-:Y:S01]  /*0b20*/  IMAD.X R15, RZ, RZ, RZ, P0 ;  /* 0x000000ffff0f7224 */ /* 0x000fe200000e06ff */
[----:B------:R-:W-:Y:S01]  /*0b30*/  IADD3 RZ, P0, R11, R12, RZ ;  /* 0x0000000c0bff7210 */ /* 0x000fe20007f1e0ff */
[----:B------:R-:W-:-:S04]  /*0b40*/  IMAD.MOV.U32 R14, RZ, RZ, R13 ;  /* 0x000000ffff0e7224 */ /* 0x000fc800078e000d */
[----:B------:R-:W-:-:S08]  /*0b50*/  IMAD.WIDE.U32.X R10, R21, R25, R14, P0 ;  /* 0x00000019150a7225 */ /* 0x000fd000000e040e */
.L_x_9:
[----:B------:R-:W0:Y:S01]  /*0b60*/  LDC.64 R30, c[0x0][0x640] ;  /* 0x00019000ff1e7b82 */ /* 0x000e220000000a00 */
[-CC-:B------:R-:W-:Y:S01]  /*0b70*/  SHF.R.U64 R101, R10, R8.reuse, R11.reuse ;  /* 0x000000080a657219 */ /* 0x180fe2000000120b */
[----:B------:R-:W-:Y:S01]  /*0b80*/  IMAD R29, R9, R23, R4 ;  /* 0x00000017091d7224 */ /* 0x000fe200078e0204 */
[----:B------:R-:W-:Y:S01]  /*0b90*/  SHF.R.U32.HI R3, RZ, R8, R11 ;  /* 0x00000008ff037219 */ /* 0x000fe2000001160b */
[----:B------:R-:W-:Y:S01]  /*0ba0*/  IMAD.MOV.U32 R23, RZ, RZ, 0x1 ;  /* 0x00000001ff177424 */ /* 0x000fe200078e00ff */
[----:B------:R-:W-:-:S03]  /*0bb0*/  IADD3 R5, P0, RZ, -R101, RZ ;  /* 0x80000065ff057210 */ /* 0x000fc60007f1e0ff */
[----:B------:R-:W1:Y:S02]  /*0bc0*/  LDC R12, c[0x0][0x618] ;  /* 0x00018600ff0c7b82 */ /* 0x000e640000000800 */
[----:B------:R-:W-:Y:S02]  /*0bd0*/  IMAD.X R3, RZ, RZ, ~R3, P0 ;  /* 0x000000ffff037224 */ /* 0x000fe400000e0e03 */
[----:B------:R-:W-:-:S04]  /*0be0*/  IMAD.WIDE.U32 R10, R5, R26, R16 ;  /* 0x0000001a050a7225 */ /* 0x000fc800078e0010 */
[----:B------:R-:W2:Y:S01]  /*0bf0*/  LDC R20, c[0x0][0x608] ;  /* 0x00018200ff147b82 */ /* 0x000ea20000000800 */
[----:B------:R-:W-:Y:S02]  /*0c00*/  IMAD R8, R3, R26, RZ ;  /* 0x0000001a03087224 */ /* 0x000fe400078e02ff */
[----:B------:R-:W-:Y:S02]  /*0c10*/  IMAD.MOV.U32 R3, RZ, RZ, -0x1 ;  /* 0xffffffffff037424 */ /* 0x000fe400078e00ff */
[----:B------:R-:W-:-:S03]  /*0c20*/  IMAD R5, R5, R27, R8 ;  /* 0x0000001b05057224 */ /* 0x000fc600078e0208 */
[----:B------:R-:W3:Y:S01]  /*0c30*/  LDC R28, c[0x0][0x658] ;  /* 0x00019600ff1c7b82 */ /* 0x000ee20000000800 */
[----:B------:R-:W-:Y:S01]  /*0c40*/  IMAD.IADD R5, R11, 0x1, R5 ;  /* 0x000000010b057824 */ /* 0x000fe200078e0205 */
[----:B0-----:R-:W-:-:S04]  /*0c50*/  ISETP.NE.U32.AND P0, PT, R30, RZ, PT ;  /* 0x000000ff1e00720c */ /* 0x001fc80003f05070 */
[----:B------:R-:W-:Y:S02]  /*0c60*/  ISETP.NE.AND.EX P0, PT, R31, RZ, PT, P0 ;  /* 0x000000ff1f00720c */ /* 0x000fe40003f05300 */
[----:B------:R-:W0:Y:S01]  /*0c70*/  LDC R24, c[0x0][0x600] ;  /* 0x00018000ff187b82 */ /* 0x000e220000000800 */
[-CC-:B-1----:R-:W-:Y:S02]  /*0c80*/  SHF.R.U64 R14, R10, R12.reuse, R5.reuse ;  /* 0x0000000c0a0e7219 */ /* 0x182fe40000001205 */
[----:B------:R-:W-:-:S05]  /*0c90*/  SHF.R.U32.HI R5, RZ, R12, R5 ;  /* 0x0000000cff057219 */ /* 0x000fca0000011605 */
[----:B------:R-:W1:Y:S01]  /*0ca0*/  LDC R15, c[0x0][0x648] ;  /* 0x00019200ff0f7b82 */ /* 0x000e620000000800 */
[-CC-:B--2---:R-:W-:Y:S02]  /*0cb0*/  SHF.R.U64 R27, R14, R20.reuse, R5.reuse ;  /* 0x000000140e1b7219 */ /* 0x184fe40000001205 */
[----:B------:R-:W-:-:S05]  /*0cc0*/  SHF.R.U32.HI R5, RZ, R20, R5 ;  /* 0x00000014ff057219 */ /* 0x000fca0000011605 */
[----:B------:R-:W2:Y:S01]  /*0cd0*/  LDC R21, c[0x0][0x638] ;  /* 0x00018e00ff157b82 */ /* 0x000ea20000000800 */
[-CC-:B---3--:R-:W-:Y:S02]  /*0ce0*/  SHF.R.U64 R20, R27, R28.reuse, R5.reuse ;  /* 0x0000001c1b147219 */ /* 0x188fe40000001205 */
[-C--:B------:R-:W-:Y:S02]  /*0cf0*/  SHF.L.U32 R3, R3, R28.reuse, RZ ;  /* 0x0000001c03037219 */ /* 0x080fe400000006ff */
[----:B------:R-:W-:Y:S01]  /*0d00*/  SHF.R.U32.HI R5, RZ, R28, R5 ;  /* 0x0000001cff057219 */ /* 0x000fe20000011605 */
[----:B------:R-:W-:Y:S01]  /*0d10*/  IMAD.MOV.U32 R4, RZ, RZ, R20 ;  /* 0x000000ffff047224 */ /* 0x000fe200078e0014 */
[----:B------:R-:W-:Y:S01]  /*0d20*/  LOP3.LUT R12, RZ, R3, RZ, 0x33, !PT ;  /* 0x00000003ff0c7212 */ /* 0x000fe200078e33ff */
[----:B------:R-:W3:Y:S01]  /*0d30*/  LDC R25, c[0x0][0x610] ;  /* 0x00018400ff197b82 */ /* 0x000ee20000000800 */
[----:B------:R-:W-:Y:S05]  /*0d40*/  @!P0 BRA `(.L_x_10) ;  /* 0x0000000000288947 */ /* 0x000fea0003800000 */
[----:B------:R-:W4:Y:S02]  /*0d50*/  LDC R3, c[0x0][0x64c] ;  /* 0x00019300ff037b82 */ /* 0x000f240000000800 */
[----:B----4-:R-:W-:-:S05]  /*0d60*/  IADD3 R3, P0, R20, R3, RZ ;  /* 0x0000000314037210 */ /* 0x010fca0007f1e0ff */
        /* <DEDUP_REMOVED lines=8> */
.L_x_10:
[----:B-1----:R-:W-:Y:S01]  /*0df0*/  SHF.R.U64 R4, R4, R15, R5 ;  /* 0x0000000f04047219 */ /* 0x002fe20000001205 */
[----:B0-----:R-:W-:Y:S01]  /*0e00*/  VIADD R5, R24, 0xffffffff ;  /* 0xffffffff18057836 */ /* 0x001fe20000000000 */
[----:B------:R-:W-:Y:S02]  /*0e10*/  SHF.L.U32 R3, R23, R28, RZ ;  /* 0x0000001c17037219 */ /* 0x000fe400000006ff */
[----:B------:R-:W-:Y:S01]  /*0e20*/  LOP3.LUT R12, R27, R12, RZ, 0xc0, !PT ;  /* 0x0000000c1b0c7212 */ /* 0x000fe200078ec0ff */
[----:B------:R-:W-:Y:S01]  /*0e30*/  IMAD.MOV R8, RZ, RZ, -R4 ;  /* 0x000000ffff087224 */ /* 0x000fe200078e0a04 */
[----:B------:R-:W-:Y:S02]  /*0e40*/  SEL R6, R6, R29, !P1 ;  /* 0x0000001d06067207 */ /* 0x000fe40004800000 */
[----:B------:R-:W-:Y:S01]  /*0e50*/  LOP3.LUT R5, R14, R5, RZ, 0xc0, !PT ;  /* 0x000000050e057212 */ /* 0x000fe200078ec0ff */
[----:B------:R-:W-:Y:S02]  /*0e60*/  IMAD R9, R3, R4, R12 ;  /* 0x0000000403097224 */ /* 0x000fe400078e020c */
[----:B--2---:R-:W-:-:S02]  /*0e70*/  IMAD R3, R8, R21, R20 ;  /* 0x0000001508037224 */ /* 0x004fc400078e0214 */
[----:B---3--:R-:W-:Y:S02]  /*0e80*/  IMAD R6, R9, R25, R6 ;  /* 0x0000001909067224 */ /* 0x008fe400078e0206 */
[----:B------:R-:W-:Y:S02]  /*0e90*/  IMAD R103, R3, R24, R5 ;  /* 0x0000001803677224 */ /* 0x000fe400078e0205 */
[----:B------:R-:W-:-:S03]  /*0ea0*/  IMAD.MOV.U32 R4, RZ, RZ, 0x1 ;  /* 0x00000001ff047424 */ /* 0x000fc600078e00ff */
[----:B------:R-:W-:Y:S02]  /*0eb0*/  SEL R100, R103, R6, !P1 ;  /* 0x0000000667647207 */ /* 0x000fe40004800000 */
[----:B------:R-:W-:Y:S02]  /*0ec0*/  PRMT R3, R4, 0x7610, R3 ;  /* 0x0000761004037816 */ /* 0x000fe40000000003 */
[----:B------:R-:W-:-:S07]  /*0ed0*/  SEL R103, R6, R103, !P1 ;  /* 0x0000006706677207 */ /* 0x000fce0004800000 */
.L_x_8:
[----:B------:R-:W-:-:S08]  /*0ee0*/  NOP ;  /* 0x0000000000007918 */ /* 0x000fd00000000000 */
[----:B------:R-:W0:Y:S02]  /*0ef0*/  USETMAXREG.TRY_ALLOC.CTAPOOL UP0, 0xe8 ;  /* 0x000000e8000079c8 */ /* 0x000e240008000600 */
[----:B0-----:R-:W-:-:S13]  /*0f00*/  PLOP3.LUT P0, PT, PT, PT, UP0, 0x80, 0x0 ;  /* 0x000000000000781c */ /* 0x001fda0003f0f008 */
[----:B------:R-:W-:Y:S05]  /*0f10*/  @!P0 BRA `(.L_x_8) ;  /* 0xfffffffc00f08947 */ /* 0x000fea000383ffff */
[----:B------:R-:W-:Y:S01]  /*0f20*/  ULDC.64 UR4, c[0x0][0x598] ;  /* 0x0001660000047ab9 */ /* 0x000fe20000000a00 */
[----:B------:R-:W-:Y:S01]  /*0f30*/  ULDC.64 UR36, c[0x0][0x208] ;  /* 0x0000820000247ab9 */ /* 0x000fe20000000a00 */
[----:B------:R-:W-:-:S04]  /*0f40*/  ISETP.NE.U32.AND P0, PT, RZ, UR4, PT ;  /* 0x00000004ff007c0c */ /* 0x000fc8000bf05070 */
[----:B------:R-:W-:-:S13]  /*0f50*/  ISETP.NE.AND.EX P0, PT, RZ, UR5, PT, P0 ;  /* 0x00000005ff007c0c */ /* 0x000fda000bf05300 */
[----:B------:R-:W-:Y:S05]  /*0f60*/  @!P0 BRA `(.L_x_11) ;  /* 0x00000000001c8947 */ /* 0x000fea0003800000 */
[----:B------:R-:W0:Y:S02]  /*0f70*/  LDC.64 R4, c[0x0][0x598] ;  /* 0x00016600ff047b82 */ /* 0x000e240000000a00 */
[----:B0-----:R-:W2:Y:S02]  /*0f80*/  LDG.E.64 R4, desc[UR36][R4.64] ;  /* 0x0000002404047981 */ /* 0x001ea4000c1e1b00 */
[----:B--2---:R-:W-:-:S04]  /*0f90*/  ISETP.NE.U32.AND P0, PT, R4, RZ, PT ;  /* 0x000000ff0400720c */ /* 0x004fc80003f05070 */
[----:B------:R-:W-:-:S13]  /*0fa0*/  ISETP.NE.AND.EX P0, PT, R5, RZ, PT, P0 ;  /* 0x000000ff0500720c */ /* 0x000fda0003f05300 */
[----:B------:R-:W-:Y:S05]  /*0fb0*/  @!P0 BRA `(.L_x_11) ;  /* 0x0000000000088947 */ /* 0x000fea0003800000 */
[----:B------:R0:W5:Y:S01]  /*0fc0*/  LD.E R23, desc[UR36][R4.64] ;  /* 0x0000002404177980 */ /* 0x000162000c101900 */
[----:B------:R-:W-:Y:S05]  /*0fd0*/  BRA `(.L_x_12) ;  /* 0x0000000000247947 */ /* 0x000fea0003800000 */
.L_x_11:
[----:B------:R-:W-:Y:S02]  /*0fe0*/  ULDC.64 UR4, c[0x0][0x588] ;  /* 0x0001620000047ab9 */ /* 0x000fe40000000a00 */
[----:B------:R-:W-:-:S04]  /*0ff0*/  ISETP.NE.U32.AND P0, PT, RZ, UR4, PT ;  /* 0x00000004ff007c0c */ /* 0x000fc8000bf05070 */
[----:B------:R-:W-:-:S13]  /*1000*/  ISETP.NE.AND.EX P0, PT, RZ, UR5, PT, P0 ;  /* 0x00000005ff007c0c */ /* 0x000fda000bf05300 */
[----:B------:R-:W-:Y:S05]  /*1010*/  @!P0 BRA `(.L_x_13) ;  /* 0x00000000000c8947 */ /* 0x000fea0003800000 */
[----:B------:R-:W0:Y:S02]  /*1020*/  LDC.64 R4, c[0x0][0x588] ;  /* 0x00016200ff047b82 */ /* 0x000e240000000a00 */
[----:B0-----:R1:W5:Y:S01]  /*1030*/  LDG.E R23, desc[UR36][R4.64] ;  /* 0x0000002404177981 */ /* 0x001362000c1e1900 */
[----:B------:R-:W-:Y:S05]  /*1040*/  BRA `(.L_x_12) ;  /* 0x0000000000087947 */ /* 0x000fea0003800000 */
.L_x_13:
[----:B------:R-:W-:Y:S02]  /*1050*/  ULDC UR4, c[0x0][0x580] ;  /* 0x0001600000047ab9 */ /* 0x000fe40000000800 */
[----:B------:R-:W-:-:S07]  /*1060*/  IMAD.U32 R23, RZ, RZ, UR4 ;  /* 0x00000004ff177e24 */ /* 0x000fce000f8e00ff */
.L_x_12:
[----:B------:R-:W-:Y:S02]  /*1070*/  ULDC.64 UR4, c[0x0][0x5a0] ;  /* 0x0001680000047ab9 */ /* 0x000fe40000000a00 */
[----:B------:R-:W-:-:S04]  /*1080*/  ISETP.NE.U32.AND P0, PT, RZ, UR4, PT ;  /* 0x00000004ff007c0c */ /* 0x000fc8000bf05070 */
[----:B------:R-:W-:-:S13]  /*1090*/  ISETP.NE.AND.EX P0, PT, RZ, UR5, PT, P0 ;  /* 0x00000005ff007c0c */ /* 0x000fda000bf05300 */
[----:B------:R-:W-:Y:S05]  /*10a0*/  @!P0 BRA `(.L_x_14) ;  /* 0x00000000001c8947 */ /* 0x000fea0003800000 */
[----:B01----:R-:W0:Y:S02]  /*10b0*/  LDC.64 R4, c[0x0][0x5a0] ;  /* 0x00016800ff047b82 */ /* 0x003e240000000a00 */
[----:B0-----:R-:W2:Y:S02]  /*10c0*/  LDG.E.64 R4, desc[UR36][R4.64] ;  /* 0x0000002404047981 */ /* 0x001ea4000c1e1b00 */
[----:B--2---:R-:W-:-:S04]  /*10d0*/  ISETP.NE.U32.AND P0, PT, R4, RZ, PT ;  /* 0x000000ff0400720c */ /* 0x004fc80003f05070 */
[----:B------:R-:W-:-:S13]  /*10e0*/  ISETP.NE.AND.EX P0, PT, R5, RZ, PT, P0 ;  /* 0x000000ff0500720c */ /* 0x000fda0003f05300 */
[----:B------:R-:W-:Y:S05]  /*10f0*/  @!P0 BRA `(.L_x_14) ;  /* 0x0000000000088947 */ /* 0x000fea0003800000 */
[----:B------:R0:W5:Y:S01]  /*1100*/  LD.E R90, desc[UR36][R4.64] ;  /* 0x00000024045a7980 */ /* 0x000162000c101900 */
[----:B------:R-:W-:Y:S05]  /*1110*/  BRA `(.L_x_15) ;  /* 0x0000000000247947 */ /* 0x000fea0003800000 */
.L_x_14:
[----:B------:R-:W-:Y:S02]  /*1120*/  ULDC.64 UR4, c[0x0][0x590] ;  /* 0x0001640000047ab9 */ /* 0x000fe40000000a00 */
[----:B------:R-:W-:-:S04]  /*1130*/  ISETP.NE.U32.AND P0, PT, RZ, UR4, PT ;  /* 0x00000004ff007c0c */ /* 0x000fc8000bf05070 */
[----:B------:R-:W-:-:S13]  /*1140*/  ISETP.NE.AND.EX P0, PT, RZ, UR5, PT, P0 ;  /* 0x00000005ff007c0c */ /* 0x000fda000bf05300 */
[----:B------:R-:W-:Y:S05]  /*1150*/  @!P0 BRA `(.L_x_16) ;  /* 0x00000000000c8947 */ /* 0x000fea0003800000 */
[----:B------:R-:W2:Y:S02]  /*1160*/  LDC.64 R90, c[0x0][0x590] ;  /* 0x00016400ff5a7b82 */ /* 0x000ea40000000a00 */
[----:B--2---:R2:W5:Y:S01]  /*1170*/  LDG.E R90, desc[UR36][R90.64] ;  /* 0x000000245a5a7981 */ /* 0x004562000c1e1900 */
[----:B------:R-:W-:Y:S05]  /*1180*/  BRA `(.L_x_15) ;  /* 0x0000000000087947 */ /* 0x000fea0003800000 */
.L_x_16:
[----:B------:R-:W-:Y:S02]  /*1190*/  ULDC UR4, c[0x0][0x584] ;  /* 0x0001610000047ab9 */ /* 0x000fe40000000800 */
[----:B------:R-:W-:-:S07]  /*11a0*/  IMAD.U32 R90, RZ, RZ, UR4 ;  /* 0x00000004ff5a7e24 */ /* 0x000fce000f8e00ff */
.L_x_15:
[----:B------:R-:W-:-:S13]  /*11b0*/  LOP3.LUT P0, RZ, R3, 0xff, RZ, 0xc0, !PT ;  /* 0x000000ff03ff7812 */ /* 0x000fda000780c0ff */
[----:B------:R-:W-:Y:S05]  /*11c0*/  @!P0 EXIT ;  /* 0x000000000000894d */ /* 0x000fea0003800000 */
[----:B------:R-:W3:Y:S01]  /*11d0*/  LDC R93, c[0x0][0x658] ;  /* 0x00019600ff5d7b82 */ /* 0x000ee20000000800 */
[----:B------:R-:W-:Y:S01]  /*11e0*/  LOP3.LUT R7, R7, 0x1, RZ, 0xc0, !PT ;  /* 0x0000000107077812 */ /* 0x000fe200078ec0ff */
[----:B------:R-:W-:Y:S01]  /*11f0*/  ULDC.64 UR6, c[0x0][0x288] ;  /* 0x0000a20000067ab9 */ /* 0x000fe20000000a00 */
[----:B------:R-:W-:Y:S01]  /*1200*/  SHF.R.U32.HI R3, RZ, 0x2, R95 ;  /* 0x00000002ff037819 */ /* 0x000fe2000001165f */
[----:B------:R-:W-:Y:S01]  /*1210*/  UIADD3 UR4, UR7, 0x7f, URZ ;  /* 0x0000007f07047890 */ /* 0x000fe2000fffe03f */
[----:B------:R-:W-:Y:S01]  /*1220*/  SHF.R.U32.HI R0, RZ, 0x1, R0 ;  /* 0x00000001ff007819 */ /* 0x000fe20000011600 */
[----:B------:R-:W-:Y:S01]  /*1230*/  IMAD.SHL.U32 R88, R7, 0x40, RZ ;  /* 0x0000004007587824 */ /* 0x000fe200078e00ff */
[----:B------:R-:W-:Y:S01]  /*1240*/  LOP3.LUT R3, R3, 0x7, RZ, 0xc0, !PT ;  /* 0x0000000703037812 */ /* 0x000fe200078ec0ff */
[----:B------:R-:W4:Y:S01]  /*1250*/  LDC.64 R8, c[0x0][0x5c8] ;  /* 0x00017200ff087b82 */ /* 0x000f220000000a00 */
[----:B------:R-:W-:Y:S01]  /*1260*/  USHF.R.S32.HI UR5, URZ, 0x1f, UR4 ;  /* 0x0000001f3f057899 */ /* 0x000fe20008011404 */
[----:B------:R-:W-:Y:S01]  /*1270*/  LOP3.LUT R0, R0, 0x30, RZ, 0xc0, !PT ;  /* 0x0000003000007812 */ /* 0x000fe200078ec0ff */
[----:B------:R-:W-:Y:S01]  /*1280*/  IMAD.MOV.U32 R6, RZ, RZ, 0x1 ;  /* 0x00000001ff067424 */ /* 0x000fe200078e00ff */
[--C-:B------:R-:W-:Y:S01]  /*1290*/  LOP3.LUT R88, R88, 0x40, R3.reuse, 0xe2, !PT ;  /* 0x0000004058587812 */ /* 0x100fe200078ee203 */
[----:B------:R-:W-:Y:S01]  /*12a0*/  ULEA.HI UR5, UR5, UR4, URZ, 0x7 ;  /* 0x0000000405057291 */ /* 0x000fe2000f8f383f */
[-C--:B01----:R-:W-:Y:S01]  /*12b0*/  IADD3 R4, RZ, -R0.reuse, -R3 ;  /* 0x80000000ff047210 */ /* 0x083fe20007ffe803 */
[----:B------:R-:W-:Y:S01]  /*12c0*/  IMAD.U32 R5, RZ, RZ, UR6 ;  /* 0x00000006ff057e24 */ /* 0x000fe2000f8e00ff */
[----:B------:R-:W0:Y:S01]  /*12d0*/  LDC R97, c[0x0][0x600] ;  /* 0x00018000ff617b82 */ /* 0x000e220000000800 */
[----:B------:R-:W-:Y:S01]  /*12e0*/  LOP3.LUT R88, R88, R0, RZ, 0xfc, !PT ;  /* 0x0000000058587212 */ /* 0x000fe200078efcff */
[----:B------:R-:W-:Y:S01]  /*12f0*/  IMAD.MOV.U32 R0, RZ, RZ, -0x1 ;  /* 0xffffffffff007424 */ /* 0x000fe200078e00ff */
[----:B------:R-:W-:Y:S01]  /*1300*/  USHF.R.S32.HI UR43, URZ, 0x7, UR5 ;  /* 0x000000073f2b7899 */ /* 0x000fe20008011405 */
[----:B------:R-:W-:Y:S01]  /*1310*/  LOP3.LUT R94, R95, 0x3, RZ, 0xc0, !PT ;  /* 0x000000035f5e7812 */ /* 0x000fe200078ec0ff */
[----:B------:R-:W-:Y:S01]  /*1320*/  IMAD R4, R7, -0x40, R4 ;  /* 0xffffffc007047824 */ /* 0x000fe200078e0204 */
[C---:B------:R-:W-:Y:S01]  /*1330*/  LOP3.LUT R96, R95.reuse, 0x80, RZ, 0xc0, !PT ;  /* 0x000000805f607812 */ /* 0x040fe200078ec0ff */
[----:B------:R-:W-:Y:S01]  /*1340*/  UISETP.LT.AND UP0, UPT, UR43, 0x1, UPT ;  /* 0x000000012b00788c */ /* 0x000fe2000bf01270 */
[-C--:B---3--:R-:W-:Y:S01]  /*1350*/  SHF.L.U32 R0, R0, R93.reuse, RZ ;  /* 0x0000005d00007219 */ /* 0x088fe200000006ff */
[----:B------:R-:W-:Y:S01]  /*1360*/  ULDC UR4, c[0x0][0x284] ;  /* 0x0000a10000047ab9 */ /* 0x000fe20000000800 */
[----:B------:R-:W-:Y:S01]  /*1370*/  IMAD R94, R94, -0x2, R5 ;  /* 0xfffffffe5e5e7824 */ /* 0x000fe200078e0205 */
[----:B------:R-:W-:Y:S01]  /*1380*/  USEL UR44, UR43, 0x1, UP0 ;  /* 0x000000012b2c7887 */ /* 0x000fe20008000000 */
[----:B------:R-:W-:Y:S01]  /*1390*/  SHF.L.U32 R93, R6, R93, RZ ;  /* 0x0000005d065d7219 */ /* 0x000fe200000006ff */
[----:B------:R-:W-:Y:S01]  /*13a0*/  IMAD.SHL.U32 R95, R95, 0x2, RZ ;  /* 0x000000025f5f7824 */ /* 0x000fe200078e00ff */
[----:B------:R-:W-:Y:S01]  /*13b0*/  LOP3.LUT R102, R18, 0x1, RZ, 0xfc, !PT ;  /* 0x0000000112667812 */ /* 0x000fe200078efcff */
[----:B------:R-:W-:Y:S01]  /*13c0*/  VIADD R99, R4, UR4 ;  /* 0x0000000404637c36 */ /* 0x000fe20008000000 */
[C---:B----4-:R-:W-:Y:S01]  /*13d0*/  SHF.L.U64.HI R92, R8.reuse, 0x3, R9 ;  /* 0x00000003085c7819 */ /* 0x050fe20000010209 */
[----:B--2---:R-:W-:Y:S01]  /*13e0*/  IMAD.SHL.U32 R91, R8, 0x8, RZ ;  /* 0x00000008085b7824 */ /* 0x004fe200078e00ff */
[----:B------:R-:W-:Y:S01]  /*13f0*/  SHF.R.U32.HI R96, RZ, 0x7, R96 ;  /* 0x00000007ff607819 */ /* 0x000fe20000011660 */
[----:B------:R-:W-:Y:S01]  /*1400*/  IMAD.MOV.U32 R89, RZ, RZ, RZ ;  /* 0x000000ffff597224 */ /* 0x000fe200078e00ff */
[----:B------:R-:W-:Y:S01]  /*1410*/  LOP3.LUT R98, RZ, R0, RZ, 0x33, !PT ;  /* 0x00000000ff627212 */ /* 0x000fe200078e33ff */
[----:B------:R-:W-:Y:S01]  /*1420*/  UIADD3 UR44, UR43, -UR44, URZ ;  /* 0x8000002c2b2c7290 */ /* 0x000fe2000fffe03f */
[----:B------:R-:W-:Y:S01]  /*1430*/  UMOV UR40, URZ ;  /* 0x0000003f00287c82 */ /* 0x000fe20008000000 */
[----:B0-----:R-:W-:Y:S01]  /*1440*/  VIADD R97, R97, 0xffffffff ;  /* 0xffffffff61617836 */ /* 0x001fe20000000000 */
[----:B------:R-:W-:-:S09]  /*1450*/  UMOV UR42, URZ ;  /* 0x0000003f002a7c82 */ /* 0x000fd20008000000 */
.L_x_162:
[----:B0-----:R-:W0:Y:S01]  /*1460*/  SHFL.IDX PT, R0, R96, RZ, 0x1f ;  /* 0x00001fff60007589 */ /* 0x001e2200000e0000 */
[----:B-1----:R-:W1:Y:S01]  /*1470*/  S2UR UR7, SR_CgaCtaId ;  /* 0x00000000000779c3 */ /* 0x002e620000008800 */
[----:B------:R-:W-:Y:S01]  /*1480*/  UMOV UR6, 0x400 ;  /* 0x0000040000067882 */ /* 0x000fe20000000000 */
[----:B0-----:R-:W-:Y:S01]  /*1490*/  R2UR UR4, R0 ;  /* 0x00000000000472ca */ /* 0x001fe200000e0000 */
[----:B-1----:R-:W-:-:S12]  /*14a0*/  ULEA UR6, UR7, UR6, 0x18 ;  /* 0x0000000607067291 */ /* 0x002fd8000f8ec03f */
[----:B------:R-:W-:-:S04]  /*14b0*/  ULEA.HI UR5, UR4, UR4, URZ, 0x1 ;  /* 0x0000000404057291 */ /* 0x000fc8000f8f083f */
[----:B------:R-:W-:-:S04]  /*14c0*/  ULOP3.LUT UR5, UR5, 0x7fffe, URZ, 0xc0, !UPT ;  /* 0x0007fffe05057892 */ /* 0x000fc8000f8ec03f */
[----:B------:R-:W-:-:S03]  /*14d0*/  UIADD3 UR5, UR4, -UR5, URZ ;  /* 0x8000000504057290 */ /* 0x000fc6000fffe03f */
[----:B------:R-:W-:Y:S01]  /*14e0*/  ULDC UR4, c[0x0][0x28c] ;  /* 0x0000a30000047ab9 */ /* 0x000fe20000000800 */
[----:B------:R-:W-:Y:S01]  /*14f0*/  ULEA UR5, UR5, UR6, 0xd ;  /* 0x0000000605057291 */ /* 0x000fe2000f8e683f */
[----:B------:R-:W-:-:S03]  /*1500*/  ISETP.LT.AND P0, PT, RZ, UR4, PT ;  /* 0x00000004ff007c0c */ /* 0x000fc6000bf01270 */
[----:B------:R-:W-:-:S04]  /*1510*/  UIADD3 UR5, UR5, 0x100, URZ ;  /* 0x0000010005057890 */ /* 0x000fc8000fffe03f */
[----:B------:R-:W-:-:S04]  /*1520*/  USHF.R.U32.HI UR5, URZ, 0x4, UR5 ;  /* 0x000000043f057899 */ /* 0x000fc80008011605 */
[----:B------:R-:W-:-:S04]  /*1530*/  ULOP3.LUT UR5, UR5, 0x3fff, URZ, 0xc0, !UPT ;  /* 0x00003fff05057892 */ /* 0x000fc8000f8ec03f */
[----:B------:R-:W-:Y:S01]  /*1540*/  ULOP3.LUT UR45, UR5, 0x10000, URZ, 0xfc, !UPT ;  /* 0x00010000052d7892 */ /* 0x000fe2000f8efc3f */
[----:B--2345:R-:W-:Y:S11]  /*1550*/  @P0 BRA `(.L_x_17) ;  /* 0x0000000000400947 */ /* 0x03cff60003800000 */
[----:B------:R-:W-:Y:S01]  /*1560*/  MOV R0, 0x0 ;  /* 0x0000000000007802 */ /* 0x000fe20000000f00 */
[----:B------:R-:W-:Y:S01]  /*1570*/  ULDC.64 UR4, c[0x4][0x68] ;  /* 0x01001a0000047ab9 */ /* 0x000fe20000000a00 */
[----:B------:R-:W-:Y:S01]  /*1580*/  ULDC.64 UR6, c[0x4][0x8] ;  /* 0x0100020000067ab9 */ /* 0x000fe20000000a00 */
[----:B------:R-:W-:Y:S01]  /*1590*/  IMAD.U32 R4, RZ, RZ, UR4 ;  /* 0x00000004ff047e24 */ /* 0x000fe2000f8e00ff */
[----:B------:R0:W1:Y:S01]  /*15a0*/  LDC.64 R14, c[0x4][R0] ;  /* 0x01000000000e7b82 */ /* 0x0000620000000a00 */
[----:B------:R-:W-:Y:S01]  /*15b0*/  IMAD.U32 R5, RZ, RZ, UR5 ;  /* 0x00000005ff057e24 */ /* 0x000fe2000f8e00ff */
[----:B------:R-:W-:Y:S01]  /*15c0*/  ULDC.64 UR4, c[0x4][0x70] ;  /* 0x01001c0000047ab9 */ /* 0x000fe20000000a00 */
[----:B------:R-:W-:Y:S02]  /*15d0*/  IMAD.U32 R10, RZ, RZ, UR6 ;  /* 0x00000006ff0a7e24 */ /* 0x000fe4000f8e00ff */
[----:B------:R-:W-:Y:S02]  /*15e0*/  IMAD.U32 R6, RZ, RZ, UR4 ;  /* 0x00000004ff067e24 */ /* 0x000fe4000f8e00ff */
[----:B------:R-:W-:-:S02]  /*15f0*/  IMAD.U32 R7, RZ, RZ, UR5 ;  /* 0x00000005ff077e24 */ /* 0x000fc4000f8e00ff */
[----:B------:R-:W-:Y:S02]  /*1600*/  IMAD.U32 R11, RZ, RZ, UR7 ;  /* 0x00000007ff0b7e24 */ /* 0x000fe4000f8e00ff */
[----:B------:R-:W-:Y:S02]  /*1610*/  IMAD.MOV.U32 R8, RZ, RZ, 0x1e1 ;  /* 0x000001e1ff087424 */ /* 0x000fe400078e00ff */
[----:B------:R-:W-:Y:S02]  /*1620*/  IMAD.MOV.U32 R12, RZ, RZ, 0x1 ;  /* 0x00000001ff0c7424 */ /* 0x000fe400078e00ff */
[----:B0-----:R-:W-:-:S07]  /*1630*/  IMAD.MOV.U32 R13, RZ, RZ, RZ ;  /* 0x000000ffff0d7224 */ /* 0x001fce00078e00ff */
[----:B------:R-:W-:-:S07]  /*1640*/  LEPC R20, `(.L_x_17) ;  /* 0x000000001014794e */ /* 0x000fce0000000000 */
[----:B-1---5:R-:W-:Y:S05]  /*1650*/  CALL.ABS.NOINC R14 ;  /* 0x000000000e007343 */ /* 0x022fea0003c00000 */
.L_x_17:
[----:B------:R-:W-:-:S13]  /*1660*/  ISETP.NE.AND P0, PT, R102, 0x3, PT ;  /* 0x000000036600780c */ /* 0x000fda0003f05270 */
[----:B------:R-:W-:Y:S05]  /*1670*/  @!P0 BRA `(.L_x_18) ;  /* 0x0000000000048947 */ /* 0x000fea0003800000 */
[----:B------:R-:W-:Y:S01]  /*1680*/  BPT.TRAP 0x1 ;  /* 0x000000040000795c */ /* 0x000fe20000300000 */
.L_x_18:
[----:B------:R-:W0:Y:S01]  /*1690*/  S2UR UR5, SR_CgaCtaId ;  /* 0x00000000000579c3 */ /* 0x000e220000008800 */
[----:B------:R-:W-:Y:S01]  /*16a0*/  UMOV UR4, 0x400 ;  /* 0x0000040000047882 */ /* 0x000fe20000000000 */
[----:B------:R-:W-:Y:S02]  /*16b0*/  IMAD.U32 R0, RZ, RZ, UR40 ;  /* 0x00000028ff007e24 */ /* 0x000fe4000f8e00ff */
[----:B------:R-:W-:-:S03]  /*16c0*/  IMAD.U32 R3, RZ, RZ, UR42 ;  /* 0x0000002aff037e24 */ /* 0x000fc6000f8e00ff */
[----:B------:R-:W-:Y:S01]  /*16d0*/  SHF.L.U32 R0, R0, 0x1f, RZ ;  /* 0x0000001f00007819 */ /* 0x000fe200000006ff */
[----:B0-----:R-:W-:-:S06]  /*16e0*/  ULEA UR4, UR5, UR4, 0x18 ;  /* 0x0000000405047291 */ /* 0x001fcc000f8ec03f */
[----:B------:R-:W-:-:S04]  /*16f0*/  IMAD.U32 R6, RZ, RZ, UR4 ;  /* 0x00000004ff067e24 */ /* 0x000fc8000f8e00ff */
[----:B------:R-:W-:-:S04]  /*1700*/  IMAD R3, R3, 0x8, R6 ;  /* 0x0000000803037824 */ /* 0x000fc800078e0206 */
[----:B------:R0:W1:Y:S01]  /*1710*/  SYNCS.PHASECHK.TRANS64.TRYWAIT P1, [R3+URZ], R0 ;  /* 0x00000000030075a7 */ /* 0x000062000802017f */
[----:B------:R-:W-:Y:S05]  /*1720*/  @!P0 BRA `(.L_x_19) ;  /* 0x0000000000048947 */ /* 0x000fea0003800000 */
[----:B------:R-:W-:Y:S01]  /*1730*/  BPT.TRAP 0x1 ;  /* 0x000000040000795c */ /* 0x000fe20000300000 */
.L_x_19:
[----:B------:R-:W-:-:S05]  /*1740*/  IMAD.U32 R4, RZ, RZ, UR44 ;  /* 0x0000002cff047e24 */ /* 0x000fca000f8e00ff */
[----:B------:R-:W-:Y:S01]  /*1750*/  ISETP.GE.AND P2, PT, R4, 0x1, PT ;  /* 0x000000010400780c */ /* 0x000fe20003f46270 */
[----:B-1----:R-:W-:-:S12]  /*1760*/  @P1 BRA `(.L_x_20) ;  /* 0x0000000000081947 */ /* 0x002fd80003800000 */
[----:B------:R-:W1:Y:S02]  /*1770*/  SYNCS.PHASECHK.TRANS64.TRYWAIT P1, [R3+URZ], R0 ;  /* 0x00000000030075a7 */ /* 0x000e64000802017f */
[----:B-1----:R-:W-:Y:S05]  /*1780*/  @!P1 BRA `(.L_x_21) ;  /* 0x0000006800a09947 */ /* 0x002fea0003800000 */
.L_x_20:
[----:B------:R-:W-:Y:S05]  /*1790*/  WARPSYNC.ALL ;  /* 0x0000000000007948 */ /* 0x000fea0003800000 */
[----:B------:R-:W-:Y:S01]  /*17a0*/  R2UR UR4, R6 ;  /* 0x00000000060472ca */ /* 0x000fe200000e0000 */
[----:B------:R-:W-:Y:S01]  /*17b0*/  ULEA UR5, UR42, UR45, 0xb ;  /* 0x0000002d2a057291 */ /* 0x000fe2000f8e583f */
[----:B------:R-:W-:Y:S01]  /*17c0*/  WARPGROUP.ARRIVE ;  /* 0x00000000000079c5 */ /* 0x000fe20000000000 */
[----:B------:R-:W-:Y:S01]  /*17d0*/  UMOV UR9, 0x40000040 ;  /* 0x4000004000097882 */ /* 0x000fe20000000000 */
[----:B------:R-:W-:-:S04]  /*17e0*/  UMOV UR11, 0x40000040 ;  /* 0x40000040000b7882 */ /* 0x000fc80000000000 */
[----:B------:R-:W-:-:S05]  /*17f0*/  UMOV UR8, UR5 ;  /* 0x0000000500087c82 */ /* 0x000fca0008000000 */
[----:B------:R-:W-:-:S04]  /*1800*/  UIADD3 UR4, UR4, 0x18100, URZ ;  /* 0x0001810004047890 */ /* 0x000fc8000fffe03f */
[----:B------:R-:W-:-:S04]  /*1810*/  USHF.R.U32.HI UR4, URZ, 0x4, UR4 ;  /* 0x000000043f047899 */ /* 0x000fc80008011604 */
[----:B------:R-:W-:-:S04]  /*1820*/  ULOP3.LUT UR4, UR4, 0x3fff, URZ, 0xc0, !UPT ;  /* 0x00003fff04047892 */ /* 0x000fc8000f8ec03f */
[----:B------:R-:W-:-:S04]  /*1830*/  ULOP3.LUT UR4, UR4, 0x10000, URZ, 0xfc, !UPT ;  /* 0x0001000004047892 */ /* 0x000fc8000f8efc3f */
[----:B------:R-:W-:-:S07]  /*1840*/  ULEA UR6, UR42, UR4, 0xb ;  /* 0x000000042a067291 */ /* 0x000fce000f8e583f */
[----:B------:R-:W-:Y:S02]  /*1850*/  UMOV UR10, UR6 ;  /* 0x00000006000a7c82 */ /* 0x000fe40008000000 */
[----:B------:R-:W-:Y:S01]  /*1860*/  HGMMA.64x128x16.F32.BF16 R24, gdesc[UR8], RZ, !UPT, gsb0 ;  /* 0x01e00000081879f0 */ /* 0x000fe2000c0018ff */
[----:B------:R-:W-:Y:S02]  /*1870*/  UIADD3 UR8, UR5, 0x2, URZ ;  /* 0x0000000205087890 */ /* 0x000fe4000fffe03f */
[----:B------:R-:W-:Y:S01]  /*1880*/  UIADD3 UR10, UR6, 0x2, URZ ;  /* 0x00000002060a7890 */ /* 0x000fe2000fffe03f */
[----:B------:R-:W-:Y:S01]  /*1890*/  UMOV UR9, 0x40000040 ;  /* 0x4000004000097882 */ /* 0x000fe20000000000 */
[----:B------:R-:W-:Y:S01]  /*18a0*/  UMOV UR11, 0x40000040 ;  /* 0x40000040000b7882 */ /* 0x000fe20000000000 */
[----:B------:R-:W-:Y:S02]  /*18b0*/  WARPGROUP.DEPBAR.LE gsb0, 0x0 ;  /* 0x00008000000079c5 */ /* 0x000fe40000010000 */
[----:B------:R-:W-:-:S06]  /*18c0*/  WARPGROUP.ARRIVE ;  /* 0x00000000000079c5 */ /* 0x000fcc0000000000 */
[----:B------:R-:W-:Y:S01]  /*18d0*/  HGMMA.64x128x16.F32.BF16 R24, gdesc[UR8], R24, gsb0 ;  /* 0x01e00000081879f0 */ /* 0x000fe20008001818 */
        /* <DEDUP_REMOVED lines=41> */
[----:B------:R-:W-:Y:S03]  /*1b70*/  HGMMA.64x128x16.F32.BF16 R24, gdesc[UR8], R24, gsb0 ;  /* 0x01e00000081879f0 */ /* 0x000fe60008001818 */
[----:B------:R-:W-:Y:S02]  /*1b80*/  WARPGROUP.DEPBAR.LE gsb0, 0x0 ;  /* 0x00008000000079c5 */ /* 0x000fe40000010000 */
[----:B------:R-:W-:Y:S05]  /*1b90*/  @!P2 BRA `(.L_x_22) ;  /* 0x000000040098a947 */ /* 0x000fea0003800000 */
[----:B------:R-:W-:Y:S01]  /*1ba0*/  UIADD3 UR5, UR42, 0x1, URZ ;  /* 0x000000012a057890 */ /* 0x000fe2000fffe03f */
[----:B01----:R-:W-:Y:S02]  /*1bb0*/  IMAD.U32 R0, RZ, RZ, UR44 ;  /* 0x0000002cff007e24 */ /* 0x003fe4000f8e00ff */
[----:B------:R-:W-:Y:S01]  /*1bc0*/  IMAD.U32 R3, RZ, RZ, UR42 ;  /* 0x0000002aff037e24 */ /* 0x000fe2000f8e00ff */
[----:B------:R-:W-:-:S04]  /*1bd0*/  UISETP.NE.AND UP0, UPT, UR5, 0x3, UPT ;  /* 0x000000030500788c */ /* 0x000fc8000bf05270 */
[----:B------:R-:W-:Y:S02]  /*1be0*/  USEL UR6, URZ, 0x1, UP0 ;  /* 0x000000013f067887 */ /* 0x000fe40008000000 */
[----:B------:R-:W-:Y:S02]  /*1bf0*/  USEL UR5, UR5, URZ, UP0 ;  /* 0x0000003f05057287 */ /* 0x000fe40008000000 */
[----:B------:R-:W-:-:S06]  /*1c00*/  ULOP3.LUT UR6, UR40, UR6, URZ, 0x3c, !UPT ;  /* 0x0000000628067292 */ /* 0x000fcc000f8e3c3f */
[----:B------:R-:W-:-:S07]  /*1c10*/  IMAD.U32 R7, RZ, RZ, UR6 ;  /* 0x00000006ff077e24 */ /* 0x000fce000f8e00ff */
.L_x_29:
[----:B------:R-:W-:Y:S05]  /*1c20*/  @!P0 BRA `(.L_x_23) ;  /* 0x0000000000048947 */ /* 0x000fea0003800000 */
[----:B------:R-:W-:Y:S01]  /*1c30*/  BPT.TRAP 0x1 ;  /* 0x000000040000795c */ /* 0x000fe20000300000 */
.L_x_23:
[----:B------:R-:W0:Y:S01]  /*1c40*/  S2UR UR7, SR_CgaCtaId ;  /* 0x00000000000779c3 */ /* 0x000e220000008800 */
[----:B------:R-:W-:Y:S01]  /*1c50*/  UMOV UR6, 0x400 ;  /* 0x0000040000067882 */ /* 0x000fe20000000000 */
[----:B------:R-:W-:Y:S01]  /*1c60*/  IMAD.U32 R5, RZ, RZ, UR5 ;  /* 0x00000005ff057e24 */ /* 0x000fe2000f8e00ff */
[----:B------:R-:W-:Y:S01]  /*1c70*/  SHF.L.U32 R4, R7, 0x1f, RZ ;  /* 0x0000001f07047819 */ /* 0x000fe200000006ff */
[----:B0-----:R-:W-:-:S06]  /*1c80*/  ULEA UR6, UR7, UR6, 0x18 ;  /* 0x0000000607067291 */ /* 0x001fcc000f8ec03f */
[----:B------:R-:W-:-:S04]  /*1c90*/  IMAD.U32 R6, RZ, RZ, UR6 ;  /* 0x00000006ff067e24 */ /* 0x000fc8000f8e00ff */
[----:B------:R-:W-:-:S04]  /*1ca0*/  IMAD R5, R5, 0x8, R6 ;  /* 0x0000000805057824 */ /* 0x000fc800078e0206 */
[----:B------:R0:W1:Y:S01]  /*1cb0*/  SYNCS.PHASECHK.TRANS64.TRYWAIT P1, [R5+URZ], R4 ;  /* 0x00000004050075a7 */ /* 0x000062000802017f */
[----:B------:R-:W-:Y:S05]  /*1cc0*/  @!P0 BRA `(.L_x_24) ;  /* 0x0000000000048947 */ /* 0x000fea0003800000 */
[----:B------:R-:W-:Y:S01]  /*1cd0*/  BPT.TRAP 0x1 ;  /* 0x000000040000795c */ /* 0x000fe20000300000 */
.L_x_24:
[----:B-1----:R-:W-:Y:S05]  /*1ce0*/  @P1 BRA `(.L_x_25) ;  /* 0x0000000000081947 */ /* 0x002fea0003800000 */
[----:B------:R-:W1:Y:S02]  /*1cf0*/  SYNCS.PHASECHK.TRANS64.TRYWAIT P1, [R5+URZ], R4 ;  /* 0x00000004050075a7 */ /* 0x000e64000802017f */
[----:B-1----:R-:W-:Y:S05]  /*1d00*/  @!P1 BRA `(.L_x_26) ;  /* 0x0000006400549947 */ /* 0x002fea0003800000 */
.L_x_25:
[----:B------:R-:W-:Y:S01]  /*1d10*/  ULEA UR6, UR5, UR45, 0xb ;  /* 0x0000002d05067291 */ /* 0x000fe2000f8e583f */
[----:B------:R-:W-:Y:S01]  /*1d20*/  WARPGROUP.ARRIVE ;  /* 0x00000000000079c5 */ /* 0x000fe20000000000 */
[----:B------:R-:W-:Y:S01]  /*1d30*/  ULEA UR7, UR5, UR4, 0xb ;  /* 0x0000000405077291 */ /* 0x000fe2000f8e583f */
[----:B------:R-:W-:Y:S01]  /*1d40*/  UMOV UR9, 0x40000040 ;  /* 0x4000004000097882 */ /* 0x000fe20000000000 */
[----:B------:R-:W-:-:S03]  /*1d50*/  UMOV UR11, 0x40000040 ;  /* 0x40000040000b7882 */ /* 0x000fc60000000000 */
[----:B------:R-:W-:Y:S02]  /*1d60*/  UMOV UR8, UR6 ;  /* 0x0000000600087c82 */ /* 0x000fe40008000000 */
[----:B------:R-:W-:Y:S02]  /*1d70*/  UMOV UR10, UR7 ;  /* 0x00000007000a7c82 */ /* 0x000fe40008000000 */
[----:B------:R-:W-:Y:S01]  /*1d80*/  HGMMA.64x128x16.F32.BF16 R24, gdesc[UR8], R24, gsb0 ;  /* 0x01e00000081879f0 */ /* 0x000fe20008001818 */
[----:B------:R-:W-:Y:S02]  /*1d90*/  UIADD3 UR8, UR6, 0x2, URZ ;  /* 0x0000000206087890 */ /* 0x000fe4000fffe03f */
[----:B------:R-:W-:Y:S01]  /*1da0*/  UIADD3 UR10, UR7, 0x2, URZ ;  /* 0x00000002070a7890 */ /* 0x000fe2000fffe03f */
[----:B------:R-:W-:Y:S01]  /*1db0*/  UMOV UR9, 0x40000040 ;  /* 0x4000004000097882 */ /* 0x000fe20000000000 */
[----:B------:R-:W-:Y:S01]  /*1dc0*/  UMOV UR11, 0x40000040 ;  /* 0x40000040000b7882 */ /* 0x000fe20000000000 */
[----:B------:R-:W-:-:S02]  /*1dd0*/  WARPGROUP.DEPBAR.LE gsb0, 0x0 ;  /* 0x00008000000079c5 */ /* 0x000fc40000010000 */
        /* <DEDUP_REMOVED lines=46> */
[----:B------:R-:W-:Y:S01]  /*20c0*/  BPT.TRAP 0x1 ;  /* 0x000000040000795c */ /* 0x000fe20000300000 */
.L_x_27:
[----:B------:R-:W-:-:S13]  /*20d0*/  ISETP.NE.AND P1, PT, R22, RZ, PT ;  /* 0x000000ff1600720c */ /* 0x000fda0003f25270 */
[----:B01----:R-:W-:-:S04]  /*20e0*/  @P1 IMAD R4, R3, 0x8, R6 ;  /* 0x0000000803041824 */ /* 0x003fc800078e0206 */
[----:B------:R-:W-:-:S05]  /*20f0*/  @P1 VIADD R4, R4, 0x18 ;  /* 0x0000001804041836 */ /* 0x000fca0000000000 */
[----:B------:R-:W-:-:S04]  /*2100*/  @P1 PRMT R4, R19, 0x654, R4 ;  /* 0x0000065413041816 */ /* 0x000fc80000000004 */
[----:B------:R0:W-:Y:S01]  /*2110*/  @P1 SYNCS.ARRIVE.TRANS64.RED.A1T0 RZ, [R4+URZ], RZ ;  /* 0x000000ff04ff19a7 */ /* 0x0001e2000810043f */
[----:B------:R-:W-:-:S13]  /*2120*/  ISETP.GT.U32.AND P1, PT, R18, 0x1, PT ;  /* 0x000000011200780c */ /* 0x000fda0003f24070 */
[----:B0-----:R-:W-:Y:S05]  /*2130*/  @P1 BRA `(.L_x_28) ;  /* 0x0000000000041947 */ /* 0x001fea0003800000 */
[----:B------:R-:W-:Y:S01]  /*2140*/  BPT.TRAP 0x1 ;  /* 0x000000040000795c */ /* 0x000fe20000300000 */
.L_x_28:
[----:B------:R-:W-:Y:S01]  /*2150*/  UIADD3 UR5, UR5, 0x1, URZ ;  /* 0x0000000105057890 */ /* 0x000fe2000fffe03f */
[C---:B------:R-:W-:Y:S01]  /*2160*/  ISETP.GT.AND P2, PT, R0.reuse, 0x1, PT ;  /* 0x000000010000780c */ /* 0x040fe20003f44270 */
[----:B------:R-:W-:Y:S02]  /*2170*/  VIADD R3, R3, 0x1 ;  /* 0x0000000103037836 */ /* 0x000fe40000000000 */
[----:B------:R-:W-:Y:S01]  /*2180*/  UISETP.NE.AND UP0, UPT, UR5, 0x3, UPT ;  /* 0x000000030500788c */ /* 0x000fe2000bf05270 */
[----:B------:R-:W-:Y:S02]  /*2190*/  VIADD R0, R0, 0xffffffff ;  /* 0xffffffff00007836 */ /* 0x000fe40000000000 */
[C---:B------:R-:W-:Y:S01]  /*21a0*/  ISETP.NE.AND P1, PT, R3.reuse, 0x3, PT ;  /* 0x000000030300780c */ /* 0x040fe20003f25270 */
[----:B------:R-:W-:Y:S02]  /*21b0*/  USEL UR6, URZ, 0x1, UP0 ;  /* 0x000000013f067887 */ /* 0x000fe40008000000 */
[----:B------:R-:W-:Y:S01]  /*21c0*/  USEL UR5, UR5, URZ, UP0 ;  /* 0x0000003f05057287 */ /* 0x000fe20008000000 */
[----:B------:R-:W-:-:S03]  /*21d0*/  SEL R3, R3, RZ, P1 ;  /* 0x000000ff03037207 */ /* 0x000fc60000800000 */
[----:B------:R-:W-:Y:S01]  /*21e0*/  LOP3.LUT R7, R7, UR6, RZ, 0x3c, !PT ;  /* 0x0000000607077c12 */ /* 0x000fe2000f8e3cff */
[----:B------:R-:W-:Y:S07]  /*21f0*/  @P2 BRA `(.L_x_29) ;  /* 0xfffffff800882947 */ /* 0x000fee000383ffff */
.L_x_22:
[----:B01----:R-:W0:Y:S02]  /*2200*/  LDC R0, c[0x0][0x28c] ;  /* 0x0000a300ff007b82 */ /* 0x003e240000000800 */
[----:B0-----:R-:W-:-:S13]  /*2210*/  ISETP.GE.AND P1, PT, R0, 0x1, PT ;  /* 0x000000010000780c */ /* 0x001fda0003f26270 */
[----:B------:R-:W-:Y:S05]  /*2220*/  @!P1 BRA `(.L_x_30) ;  /* 0x0000000000449947 */ /* 0x000fea0003800000 */
[----:B------:R-:W-:Y:S05]  /*2230*/  @!P0 BRA `(.L_x_31) ;  /* 0x0000000000048947 */ /* 0x000fea0003800000 */
[----:B------:R-:W-:Y:S01]  /*2240*/  BPT.TRAP 0x1 ;  /* 0x000000040000795c */ /* 0x000fe20000300000 */
.L_x_31:
[----:B------:R-:W-:-:S13]  /*2250*/  ISETP.NE.AND P0, PT, R22, RZ, PT ;  /* 0x000000ff1600720c */ /* 0x000fda0003f05270 */
[----:B------:R-:W-:-:S05]  /*2260*/  VOTEU.ANY UP0, P0 ;  /* 0x00000000003f7886 */ /* 0x000fca0000000100 */
[----:B------:R-:W-:-:S06]  /*2270*/  @UP0 UIADD3 UR4, UR44, UR42, URZ ;  /* 0x0000002a2c040290 */ /* 0x000fcc000fffe03f */
[----:B------:R-:W-:Y:S02]  /*2280*/  IMAD.U32 R4, RZ, RZ, UR4 ;  /* 0x00000004ff047e24 */ /* 0x000fe4000f8e00ff */
[----:B------:R-:W-:Y:S02]  /*2290*/  IMAD.U32 R3, RZ, RZ, UR4 ;  /* 0x00000004ff037e24 */ /* 0x000fe4000f8e00ff */
[----:B------:R-:W-:-:S05]  /*22a0*/  @P0 IMAD.WIDE.U32 R4, R4, -0x55555555, RZ ;  /* 0xaaaaaaab04040825 */ /* 0x000fca00078e00ff */
[----:B------:R-:W-:-:S05]  /*22b0*/  @P0 SHF.R.U32.HI R0, RZ, 0x1, R5 ;  /* 0x00000001ff000819 */ /* 0x000fca0000011605 */
[----:B------:R-:W-:-:S04]  /*22c0*/  @P0 IMAD R0, R0, -0x3, R3 ;  /* 0xfffffffd00000824 */ /* 0x000fc800078e0203 */
[----:B------:R-:W-:-:S04]  /*22d0*/  @P0 IMAD R0, R0, 0x8, R6 ;  /* 0x0000000800000824 */ /* 0x000fc800078e0206 */
[----:B------:R-:W-:-:S05]  /*22e0*/  @P0 VIADD R0, R0, 0x18 ;  /* 0x0000001800000836 */ /* 0x000fca0000000000 */
[----:B------:R-:W-:-:S04]  /*22f0*/  @P0 PRMT R0, R19, 0x654, R0 ;  /* 0x0000065413000816 */ /* 0x000fc80000000000 */
[----:B------:R0:W-:Y:S01]  /*2300*/  @P0 SYNCS.ARRIVE.TRANS64.RED.A1T0 RZ, [R0+URZ], RZ ;  /* 0x000000ff00ff09a7 */ /* 0x0001e2000810043f */
[----:B------:R-:W-:-:S13]  /*2310*/  ISETP.GT.U32.AND P0, PT, R18, 0x1, PT ;  /* 0x000000011200780c */ /* 0x000fda0003f04070 */
[----:B0-----:R-:W-:Y:S05]  /*2320*/  @P0 BRA `(.L_x_30) ;  /* 0x0000000000040947 */ /* 0x001fea0003800000 */
[----:B------:R-:W-:Y:S01]  /*2330*/  BPT.TRAP 0x1 ;  /* 0x000000040000795c */ /* 0x000fe20000300000 */
.L_x_30:
[----:B------:R-:W-:Y:S01]  /*2340*/  IMAD.SHL.U32 R100, R100, 0x80, RZ ;  /* 0x0000008064647824 */ /* 0x000fe200078e00ff */
[----:B------:R-:W-:Y:S01]  /*2350*/  UIADD3 UR42, UR43, UR42, URZ ;  /* 0x0000002a2b2a7290 */ /* 0x000fe2000fffe03f */
[----:B------:R-:W-:Y:S01]  /*2360*/  SHF.R.S32.HI R11, RZ, 0x1f, R101 ;  /* 0x0000001fff0b7819 */ /* 0x000fe20000011465 */
[----:B------:R-:W-:Y:S01]  /*2370*/  UISETP.GE.U32.AND UP1, UPT, UR43, 0x3, UPT ;  /* 0x000000032b00788c */ /* 0x000fe2000bf26070 */
[----:B------:R-:W-:Y:S01]  /*2380*/  IMAD.SHL.U32 R6, R103, 0x80, RZ ;  /* 0x0000008067067824 */ /* 0x000fe200078e00ff */
[----:B------:R-:W-:Y:S01]  /*2390*/  ULDC UR7, c[0x0][0x288] ;  /* 0x0000a20000077ab9 */ /* 0x000fe20000000800 */
[C---:B------:R-:W-:Y:S01]  /*23a0*/  LOP3.LUT R8, R100.reuse, 0x6, R95, 0xf8, !PT ;  /* 0x0000000664087812 */ /* 0x040fe200078ef85f */
[----:B------:R-:W-:Y:S01]  /*23b0*/  UISETP.GT.U32.AND UP0, UPT, UR42, 0x2, UPT ;  /* 0x000000022a00788c */ /* 0x000fe2000bf04070 */
[----:B------:R-:W-:Y:S01]  /*23c0*/  ISETP.GE.AND P0, PT, R100, UR7, PT ;  /* 0x0000000764007c0c */ /* 0x000fe2000bf06270 */
[----:B------:R-:W-:Y:S01]  /*23d0*/  ULDC.64 UR4, c[0x0][0x5d0] ;  /* 0x0001740000047ab9 */ /* 0x000fe20000000a00 */
[--C-:B------:R-:W-:Y:S01]  /*23e0*/  SHF.R.S32.HI R9, RZ, 0x1f, R8.reuse ;  /* 0x0000001fff097819 */ /* 0x100fe20000011408 */
[----:B------:R-:W-:Y:S01]  /*23f0*/  ULDC UR10, c[0x0][0x284] ;  /* 0x0000a100000a7ab9 */ /* 0x000fe20000000800 */
[----:B------:R-:W-:Y:S01]  /*2400*/  IMAD R0, R11, UR4, RZ ;  /* 0x000000040b007c24 */ /* 0x000fe2000f8e02ff */
[----:B------:R-:W-:Y:S01]  /*2410*/  UISETP.LT.U32.AND UP0, UPT, UR43, 0x3, UP0 ;  /* 0x000000032b00788c */ /* 0x000fe20008701070 */
[----:B------:R-:W-:Y:S01]  /*2420*/  ISETP.GE.OR P0, PT, R6, UR10, P0 ;  /* 0x0000000a06007c0c */ /* 0x000fe20008706670 */
[----:B------:R-:W-:Y:S01]  /*2430*/  IMAD.WIDE.U32 R4, R101, UR4, R8 ;  /* 0x0000000465047c25 */ /* 0x000fe2000f8e0008 */
[----:B------:R-:W-:Y:S01]  /*2440*/  ULDC.64 UR8, c[0x0][0x5c8] ;  /* 0x0001720000087ab9 */ /* 0x000fe20000000a00 */
[----:B------:R-:W-:-:S02]  /*2450*/  USEL UR6, URZ, 0x1, !UP0 ;  /* 0x000000013f067887 */ /* 0x000fc4000c000000 */
[----:B------:R-:W-:Y:S01]  /*2460*/  IMAD R3, R101, UR5, R0 ;  /* 0x0000000565037c24 */ /* 0x000fe2000f8e0200 */
[----:B------:R-:W-:Y:S01]  /*2470*/  @UP1 UIMAD.WIDE.U32 UR4, UR42, -0x55555555, URZ ;  /* 0xaaaaaaab2a0418a5 */ /* 0x000fe2000f8e003f */
[----:B------:R-:W-:Y:S01]  /*2480*/  IMAD.WIDE R104, R103, 0x80, R88 ;  /* 0x0000008067687825 */ /* 0x000fe200078e0258 */
[----:B------:R-:W-:Y:S02]  /*2490*/  ULOP3.LUT UR40, UR40, UR6, URZ, 0x3c, !UPT ;  /* 0x0000000628287292 */ /* 0x000fe4000f8e3c3f */
[----:B------:R-:W-:Y:S01]  /*24a0*/  @UP1 USHF.R.U32.HI UR4, URZ, 0x1, UR5 ;  /* 0x000000013f041899 */ /* 0x000fe20008011605 */
[----:B------:R-:W-:Y:S02]  /*24b0*/  IMAD.IADD R5, R5, 0x1, R3 ;  /* 0x0000000105057824 */ /* 0x000fe400078e0203 */
[----:B------:R-:W-:Y:S01]  /*24c0*/  IMAD R3, R105, UR8, RZ ;  /* 0x0000000869037c24 */ /* 0x000fe2000f8e02ff */
[----:B------:R-:W-:Y:S01]  /*24d0*/  @UP1 ULOP3.LUT UR40, UR40, 0x1, UR4, 0x78, !UPT ;  /* 0x0000000128281892 */ /* 0x000fe2000f8e7804 */
[----:B------:R-:W-:-:S04]  /*24e0*/  IMAD.WIDE.U32 R106, R104, UR8, R4 ;  /* 0x00000008686a7c25 */ /* 0x000fc8000f8e0004 */
[----:B------:R-:W-:Y:S02]  /*24f0*/  IMAD R7, R104, UR9, R3 ;  /* 0x0000000968077c24 */ /* 0x000fe4000f8e0203 */
[----:B------:R-:W-:Y:S01]  /*2500*/  IMAD.MOV.U32 R0, RZ, RZ, -0x1 ;  /* 0xffffffffff007424 */ /* 0x000fe200078e00ff */
[----:B------:R-:W-:Y:S06]  /*2510*/  @P0 BRA `(.L_x_32) ;  /* 0x00000040001c0947 */ /* 0x000fec0003800000 */
[----:B-----5:R-:W-:Y:S01]  /*2520*/  FSETP.NEU.AND P0, PT, R90, RZ, PT ;  /* 0x000000ff5a00720b */ /* 0x020fe20003f0d000 */
[----:B------:R-:W-:Y:S01]  /*2530*/  IMAD.IADD R4, R94, 0x1, -R100 ;  /* 0x000000015e047824 */ /* 0x000fe200078e0a64 */
[----:B------:R-:W-:Y:S01]  /*2540*/  BSSY B0, `(.L_x_32) ;  /* 0x0000404000007945 */ /* 0x000fe20003800000 */
[----:B------:R-:W-:Y:S02]  /*2550*/  IMAD.IADD R3, R99, 0x1, -R6 ;  /* 0x0000000163037824 */ /* 0x000fe400078e0a06 */
[----:B------:R-:W-:Y:S01]  /*2560*/  IMAD.IADD R103, R107, 0x1, R7 ;  /* 0x000000016b677824 */ /* 0x000fe200078e0207 */
[----:B------:R-:W-:-:S04]  /*2570*/  ISETP.GT.AND P2, PT, R4, RZ, PT ;  /* 0x000000ff0400720c */ /* 0x000fc80003f44270 */
[----:B------:R-:W-:-:S03]  /*2580*/  ISETP.GT.AND P1, PT, R3, RZ, P2 ;  /* 0x000000ff0300720c */ /* 0x000fc60001724270 */
[----:B------:R-:W-:Y:S10]  /*2590*/  @!P0 BRA `(.L_x_33) ;  /* 0x0000002c00288947 */ /* 0x000ff40003800000 */
[----:B------:R-:W0:Y:S01]  /*25a0*/  LDC.64 R110, c[0x0][0x5b8] ;  /* 0x00016e00ff6e7b82 */ /* 0x000e220000000a00 */
[----:B------:R-:W-:-:S07]  /*25b0*/  ULDC.64 UR4, c[0x0][0x5c0] ;  /* 0x0001700000047ab9 */ /* 0x000fce0000000a00 */
[----:B------:R-:W1:Y:S08]  /*25c0*/  LDC.64 R112, c[0x0][0x5b0] ;  /* 0x00016c00ff707b82 */ /* 0x000e700000000a00 */
[----:B------:R-:W2:Y:S01]  /*25d0*/  LDC.64 R114, c[0x0][0x5a8] ;  /* 0x00016a00ff727b82 */ /* 0x000ea20000000a00 */
[-C--:B0-----:R-:W-:Y:S02]  /*25e0*/  IMAD R6, R11, R110.reuse, RZ ;  /* 0x0000006e0b067224 */ /* 0x081fe400078e02ff */
[----:B------:R-:W-:-:S04]  /*25f0*/  IMAD.WIDE.U32 R108, R101, R110, R8 ;  /* 0x0000006e656c7225 */ /* 0x000fc800078e0008 */
[----:B------:R-:W-:Y:S02]  /*2600*/  IMAD R107, R101, R111, R6 ;  /* 0x0000006f656b7224 */ /* 0x000fe400078e0206 */
[-C--:B-1----:R-:W-:Y:S02]  /*2610*/  IMAD R5, R105, R112.reuse, RZ ;  /* 0x0000007069057224 */ /* 0x082fe400078e02ff */
[----:B------:R-:W-:Y:S02]  /*2620*/  IMAD.IADD R13, R109, 0x1, R107 ;  /* 0x000000016d0d7824 */ /* 0x000fe400078e026b */
[----:B------:R-:W-:Y:S02]  /*2630*/  IMAD.MOV.U32 R12, RZ, RZ, R108 ;  /* 0x000000ffff0c7224 */ /* 0x000fe400078e006c */
[C---:B------:R-:W-:Y:S02]  /*2640*/  IMAD R111, R104.reuse, R113, R5 ;  /* 0x00000071686f7224 */ /* 0x040fe400078e0205 */
[----:B------:R-:W-:-:S04]  /*2650*/  IMAD.WIDE.U32 R6, R104, R112, R12 ;  /* 0x0000007068067225 */ /* 0x000fc800078e000c */
[----:B------:R-:W-:Y:S01]  /*2660*/  IMAD.IADD R5, R7, 0x1, R111 ;  /* 0x0000000107057824 */ /* 0x000fe200078e026f */
[----:B--2---:R-:W-:-:S04]  /*2670*/  LEA R14, P0, R6, R114, 0x1 ;  /* 0x00000072060e7211 */ /* 0x004fc800078008ff */
[----:B------:R-:W-:-:S05]  /*2680*/  LEA.HI.X R15, R6, R115, R5, 0x1, P0 ;  /* 0x00000073060f7211 */ /* 0x000fca00000f0c05 */
[----:B------:R0:W2:Y:S01]  /*2690*/  @P1 LDG.E.LTC128B.U16 R5, desc[UR36][R14.64] ;  /* 0x000000240e051981 */ /* 0x0000a2000c1e1520 */
[----:B------:R-:W-:Y:S01]  /*26a0*/  LEA R10, P0, R106, UR4, 0x1 ;  /* 0x000000046a0a7c11 */ /* 0x000fe2000f8008ff */
[----:B------:R-:W-:Y:S01]  /*26b0*/  IMAD.WIDE.U32 R6, R104, R112, R8 ;  /* 0x0000007068067225 */ /* 0x000fe200078e0008 */
[----:B------:R-:W-:Y:S03]  /*26c0*/  BSSY B1, `(.L_x_34) ;  /* 0x0000012000017945 */ /* 0x000fe60003800000 */
[----:B------:R-:W-:Y:S02]  /*26d0*/  IMAD.IADD R7, R111, 0x1, R7 ;  /* 0x000000016f077824 */ /* 0x000fe400078e0207 */
[----:B------:R-:W-:Y:S01]  /*26e0*/  IMAD.WIDE.U32 R20, R101, R110, R6 ;  /* 0x0000006e65147225 */ /* 0x000fe200078e0006 */
[----:B0-----:R-:W-:-:S03]  /*26f0*/  SHF.L.U64.HI R15, R112, 0x3, R113 ;  /* 0x00000003700f7819 */ /* 0x001fc60000010271 */
[----:B------:R-:W-:Y:S01]  /*2700*/  IMAD.IADD R7, R107, 0x1, R21 ;  /* 0x000000016b077824 */ /* 0x000fe200078e0215 */
[----:B------:R-:W-:Y:S01]  /*2710*/  LEA R6, P4, R20, R114, 0x1 ;  /* 0x0000007214067211 */ /* 0x000fe200078808ff */
[----:B------:R-:W-:-:S03]  /*2720*/  IMAD.SHL.U32 R14, R112, 0x8, RZ ;  /* 0x00000008700e7824 */ /* 0x000fc600078e00ff */
[----:B------:R-:W-:Y:S01]  /*2730*/  LEA.HI.X R7, R20, R115, R7, 0x1, P4 ;  /* 0x0000007314077211 */ /* 0x000fe200020f0c07 */
[----:B--2---:R-:W-:-:S04]  /*2740*/  IMAD.U32 R11, R5, 0x10000, RZ ;  /* 0x00010000050b7824 */ /* 0x004fc800078e00ff */
[----:B------:R-:W-:-:S04]  /*2750*/  FMUL R11, R11, R90 ;  /* 0x0000005a0b0b7220 */ /* 0x000fc80000400000 */
[----:B------:R-:W-:Y:S01]  /*2760*/  FFMA R24, R24, R23, R11 ;  /* 0x0000001718187223 */ /* 0x000fe2000000000b */
[----:B------:R-:W-:Y:S02]  /*2770*/  LEA.HI.X R11, R106, UR5, R103, 0x1, P0 ;  /* 0x000000056a0b7c11 */ /* 0x000fe400080f0c67 */
[----:B------:R-:W-:Y:S02]  /*2780*/  ISETP.GT.AND P0, PT, R4, 0x1, PT ;  /* 0x000000010400780c */ /* 0x000fe40003f04270 */
[----:B------:R-:W-:Y:S02]  /*2790*/  F2FP.BF16.F32.PACK_AB R24, RZ, R24 ;  /* 0x00000018ff18723e */ /* 0x000fe400000010ff */
[----:B------:R-:W-:-:S03]  /*27a0*/  ISETP.GT.AND P3, PT, R3, RZ, P0 ;  /* 0x000000ff0300720c */ /* 0x000fc60000764270 */
[----:B------:R0:W-:Y:S10]  /*27b0*/  @P1 STG.E.U16 desc[UR36][R10.64], R24 ;  /* 0x000000180a001986 */ /* 0x0001f4000c101524 */
[----:B------:R-:W-:Y:S05]  /*27c0*/  @!P3 BRA `(.L_x_35) ;  /* 0x000000000004b947 */ /* 0x000fea0003800000 */
[----:B------:R1:W5:Y:S02]  /*27d0*/  LDG.E.LTC128B.U16 R5, desc[UR36][R6.64+0x2] ;  /* 0x0000022406057981 */ /* 0x000364000c1e1520 */
.L_x_35:
[----:B------:R-:W-:Y:S05]  /*27e0*/  BSYNC B1 ;  /* 0x0000000000017941 */ /* 0x000fea0003800000 */
.L_x_34:
[----:B-----5:R-:W-:Y:S01]  /*27f0*/  IMAD.U32 R103, R5, 0x10000, RZ ;  /* 0x0001000005677824 */ /* 0x020fe200078e00ff */
[----:B------:R-:W-:Y:S01]  /*2800*/  ISETP.GT.AND P2, PT, R3, 0x8, P2 ;  /* 0x000000080300780c */ /* 0x000fe20001744270 */
[----:B------:R-:W-:Y:S01]  /*2810*/  IMAD.WIDE.U32 R20, R104, R112, R14 ;  /* 0x0000007068147225 */ /* 0x000fe200078e000e */
[----:B0-----:R-:W-:-:S03]  /*2820*/  PRMT R24, R5, 0x7610, R24 ;  /* 0x0000761005187816 */ /* 0x001fc60000000018 */
[----:B------:R-:W-:Y:S01]  /*2830*/  FMUL R12, R103, R90 ;  /* 0x0000005a670c7220 */ /* 0x000fe20000400000 */
[----:B------:R-:W-:Y:S01]  /*2840*/  IMAD.IADD R111, R111, 0x1, R21 ;  /* 0x000000016f6f7824 */ /* 0x000fe200078e0215 */
[----:B------:R-:W-:Y:S02]  /*2850*/  IADD3 R108, P1, R108, R20, RZ ;  /* 0x000000146c6c7210 */ /* 0x000fe40007f3e0ff */
[----:B------:R-:W-:-:S03]  /*2860*/  FFMA R12, R25, R23, R12 ;  /* 0x00000017190c7223 */ /* 0x000fc6000000000c */
[----:B------:R-:W-:Y:S02]  /*2870*/  IMAD.X R13, R111, 0x1, R13, P1 ;  /* 0x000000016f0d7824 */ /* 0x000fe400008e060d */
[----:B------:R-:W-:Y:S02]  /*2880*/  F2FP.BF16.F32.PACK_AB R12, RZ, R12 ;  /* 0x0000000cff0c723e */ /* 0x000fe400000010ff */
[----:B------:R-:W-:Y:S02]  /*2890*/  LEA R14, P1, R108, R114, 0x1 ;  /* 0x000000726c0e7211 */ /* 0x000fe400078208ff */
[----:B------:R-:W-:Y:S02]  /*28a0*/  PRMT R21, R12, 0x7610, R21 ;  /* 0x000076100c157816 */ /* 0x000fe40000000015 */
[----:B------:R-:W-:-:S03]  /*28b0*/  LEA.HI.X R15, R108, R115, R13, 0x1, P1 ;  /* 0x000000736c0f7211 */ /* 0x000fc600008f0c0d */
[----:B------:R0:W-:Y:S04]  /*28c0*/  @P3 STG.E.U16 desc[UR36][R10.64+0x2], R21 ;  /* 0x000002150a003986 */ /* 0x0001e8000c101524 */
[----:B------:R-:W2:Y:S01]  /*28d0*/  @P2 LDG.E.LTC128B.U16 R24, desc[UR36][R14.64] ;  /* 0x000000240e182981 */ /* 0x000ea2000c1e1520 */
[----:B------:R-:W-:Y:S01]  /*28e0*/  IADD3 R20, P1, R8, R20, RZ ;  /* 0x0000001408147210 */ /* 0x000fe20007f3e0ff */
[----:B------:R-:W-:Y:S01]  /*28f0*/  BSSY B1, `(.L_x_36) ;  /* 0x0000011000017945 */ /* 0x000fe20003800000 */
[----:B------:R-:W-:Y:S02]  /*2900*/  SHF.L.U64.HI R13, R91, 0x1, R92 ;  /* 0x000000015b0d7819 */ /* 0x000fe4000001025c */
[----:B------:R-:W-:Y:S01]  /*2910*/  ISETP.GT.AND P0, PT, R3, 0x8, P0 ;  /* 0x000000080300780c */ /* 0x000fe20000704270 */
[----:B0-----:R-:W-:Y:S01]  /*2920*/  IMAD.X R21, R9, 0x1, R111, P1 ;  /* 0x0000000109157824 */ /* 0x001fe200008e066f */
[----:B------:R-:W-:Y:S01]  /*2930*/  LEA R12, P1, R91, R10, 0x1 ;  /* 0x0000000a5b0c7211 */ /* 0x000fe200078208ff */
[----:B------:R-:W-:-:S04]  /*2940*/  IMAD.WIDE.U32 R20, R101, R110, R20 ;  /* 0x0000006e65147225 */ /* 0x000fc800078e0014 */
[----:B------:R-:W-:Y:S01]  /*2950*/  IMAD.X R13, R13, 0x1, R11, P1 ;  /* 0x000000010d0d7824 */ /* 0x000fe200008e060b */
[----:B------:R-:W-:Y:S01]  /*2960*/  LEA R8, P3, R20, R114, 0x1 ;  /* 0x0000007214087211 */ /* 0x000fe200078608ff */
[----:B------:R-:W-:-:S05]  /*2970*/  IMAD.IADD R9, R107, 0x1, R21 ;  /* 0x000000016b097824 */ /* 0x000fca00078e0215 */
[----:B------:R-:W-:Y:S01]  /*2980*/  LEA.HI.X R9, R20, R115, R9, 0x1, P3 ;  /* 0x0000007314097211 */ /* 0x000fe200018f0c09 */
[----:B--2---:R-:W-:-:S04]  /*2990*/  IMAD.U32 R5, R24, 0x10000, RZ ;  /* 0x0001000018057824 */ /* 0x004fc800078e00ff */
[----:B------:R-:W-:-:S04]  /*29a0*/  FMUL R5, R5, R90 ;  /* 0x0000005a05057220 */ /* 0x000fc80000400000 */
[----:B------:R-:W-:-:S05]  /*29b0*/  FFMA R5, R26, R23, R5 ;  /* 0x000000171a057223 */ /* 0x000fca0000000005 */
[----:B------:R-:W-:-:S05]  /*29c0*/  F2FP.BF16.F32.PACK_AB R5, RZ, R5 ;  /* 0x00000005ff05723e */ /* 0x000fca00000010ff */
[----:B------:R0:W-:Y:S01]  /*29d0*/  @P2 STG.E.U16 desc[UR36][R12.64], R5 ;  /* 0x000000050c002986 */ /* 0x0001e2000c101524 */
[----:B------:R-:W-:Y:S05]  /*29e0*/  @!P0 BRA `(.L_x_37) ;  /* 0x0000000000048947 */ /* 0x000fea0003800000 */
[----:B------:R2:W5:Y:S02]  /*29f0*/  LDG.E.LTC128B.U16 R24, desc[UR36][R8.64+0x2] ;  /* 0x0000022408187981 */ /* 0x000564000c1e1520 */
.L_x_37:
[----:B------:R-:W-:Y:S05]  /*2a00*/  BSYNC B1 ;  /* 0x0000000000017941 */ /* 0x000fea0003800000 */
.L_x_36:
[----:B0----5:R-:W-:Y:S01]  /*2a10*/  IMAD.U32 R5, R24, 0x10000, RZ ;  /* 0x0001000018057824 */ /* 0x021fe200078e00ff */
[----:B------:R-:W-:Y:S01]  /*2a20*/  ISETP.GT.AND P1, PT, R4, 0x8, PT ;  /* 0x000000080400780c */ /* 0x000fe20003f24270 */
[----:B------:R-:W-:Y:S02]  /*2a30*/  BSSY B1, `(.L_x_38) ;  /* 0x0000008000017945 */ /* 0x000fe40003800000 */
[----:B------:R-:W-:Y:S01]  /*2a40*/  FMUL R14, R5, R90 ;  /* 0x0000005a050e7220 */ /* 0x000fe20000400000 */
[----:B------:R-:W-:-:S03]  /*2a50*/  ISETP.GT.AND P2, PT, R3, RZ, P1 ;  /* 0x000000ff0300720c */ /* 0x000fc60000f44270 */
[----:B------:R-:W-:-:S05]  /*2a60*/  FFMA R14, R27, R23, R14 ;  /* 0x000000171b0e7223 */ /* 0x000fca000000000e */
[----:B------:R-:W-:-:S05]  /*2a70*/  F2FP.BF16.F32.PACK_AB R14, RZ, R14 ;  /* 0x0000000eff0e723e */ /* 0x000fca00000010ff */
[----:B------:R0:W-:Y:S01]  /*2a80*/  @P0 STG.E.U16 desc[UR36][R12.64+0x2], R14 ;  /* 0x0000020e0c000986 */ /* 0x0001e2000c101524 */
[----:B------:R-:W-:Y:S05]  /*2a90*/  @!P2 BRA `(.L_x_39) ;  /* 0x000000000004a947 */ /* 0x000fea0003800000 */
[----:B------:R3:W5:Y:S02]  /*2aa0*/  LDG.E.LTC128B.U16 R24, desc[UR36][R6.64+0x10] ;  /* 0x0000102406187981 */ /* 0x000764000c1e1520 */
.L_x_39:
[----:B------:R-:W-:Y:S05]  /*2ab0*/  BSYNC B1 ;  /* 0x0000000000017941 */ /* 0x000fea0003800000 */
.L_x_38:
[----:B-----5:R-:W-:Y:S01]  /*2ac0*/  IMAD.U32 R5, R24, 0x10000, RZ ;  /* 0x0001000018057824 */ /* 0x020fe200078e00ff */
        /* <DEDUP_REMOVED lines=9> */
.L_x_41:
[----:B------:R-:W-:Y:S05]  /*2b60*/  BSYNC B1 ;  /* 0x0000000000017941 */ /* 0x000fea0003800000 */
.L_x_40:
[----:B----45:R-:W-:Y:S01]  /*2b70*/  IMAD.U32 R5, R24, 0x10000, RZ ;  /* 0x0001000018057824 */ /* 0x030fe200078e00ff */
[----:B------:R-:W-:Y:S01]  /*2b80*/  ISETP.GT.AND P1, PT, R3, 0x8, P1 ;  /* 0x000000080300780c */ /* 0x000fe20000f24270 */
[----:B------:R-:W-:Y:S02]  /*2b90*/  BSSY B1, `(.L_x_42) ;  /* 0x0000007000017945 */ /* 0x000fe40003800000 */
[----:B0-----:R-:W-:-:S04]  /*2ba0*/  FMUL R14, R5, R90 ;  /* 0x0000005a050e7220 */ /* 0x001fc80000400000 */
[----:B------:R-:W-:-:S05]  /*2bb0*/  FFMA R14, R29, R23, R14 ;  /* 0x000000171d0e7223 */ /* 0x000fca000000000e */
[----:B------:R-:W-:-:S05]  /*2bc0*/  F2FP.BF16.F32.PACK_AB R14, RZ, R14 ;  /* 0x0000000eff0e723e */ /* 0x000fca00000010ff */
[----:B------:R0:W-:Y:S01]  /*2bd0*/  @P3 STG.E.U16 desc[UR36][R10.64+0x12], R14 ;  /* 0x0000120e0a003986 */ /* 0x0001e2000c101524 */
[----:B------:R-:W-:Y:S05]  /*2be0*/  @!P1 BRA `(.L_x_43) ;  /* 0x0000000000049947 */ /* 0x000fea0003800000 */
[----:B------:R4:W5:Y:S02]  /*2bf0*/  LDG.E.LTC128B.U16 R24, desc[UR36][R8.64+0x10] ;  /* 0x0000102408187981 */ /* 0x000964000c1e1520 */
.L_x_43:
[----:B------:R-:W-:Y:S05]  /*2c00*/  BSYNC B1 ;  /* 0x0000000000017941 */ /* 0x000fea0003800000 */
.L_x_42:
[----:B-----5:R-:W-:Y:S01]  /*2c10*/  IMAD.U32 R5, R24, 0x10000, RZ ;  /* 0x0001000018057824 */ /* 0x020fe200078e00ff */
[----:B------:R-:W-:Y:S01]  /*2c20*/  ISETP.GT.AND P0, PT, R3, 0x8, P0 ;  /* 0x000000080300780c */ /* 0x000fe20000704270 */
[----:B------:R-:W-:Y:S02]  /*2c30*/  BSSY B1, `(.L_x_44) ;  /* 0x0000007000017945 */ /* 0x000fe40003800000 */
[----:B------:R-:W-:-:S04]  /*2c40*/  FMUL R5, R5, R90 ;  /* 0x0000005a05057220 */ /* 0x000fc80000400000 */
[----:B------:R-:W-:-:S05]  /*2c50*/  FFMA R5, R30, R23, R5 ;  /* 0x000000171e057223 */ /* 0x000fca0000000005 */
[----:B------:R-:W-:-:S05]  /*2c60*/  F2FP.BF16.F32.PACK_AB R5, RZ, R5 ;  /* 0x00000005ff05723e */ /* 0x000fca00000010ff */
[----:B------:R0:W-:Y:S01]  /*2c70*/  @P1 STG.E.U16 desc[UR36][R12.64+0x10], R5 ;  /* 0x000010050c001986 */ /* 0x0001e2000c101524 */
[----:B------:R-:W-:Y:S05]  /*2c80*/  @!P0 BRA `(.L_x_45) ;  /* 0x0000000000048947 */ /* 0x000fea0003800000 */
[----:B------:R0:W5:Y:S02]  /*2c90*/  LDG.E.LTC128B.U16 R24, desc[UR36][R8.64+0x12] ;  /* 0x0000122408187981 */ /* 0x000164000c1e1520 */
.L_x_45:
[----:B------:R-:W-:Y:S05]  /*2ca0*/  BSYNC B1 ;  /* 0x0000000000017941 */ /* 0x000fea0003800000 */
.L_x_44:
        /* <DEDUP_REMOVED lines=10> */
.L_x_47:
[----:B------:R-:W-:Y:S05]  /*2d50*/  BSYNC B1 ;  /* 0x0000000000017941 */ /* 0x000fea0003800000 */
.L_x_46:
        /* <DEDUP_REMOVED lines=10> */
.L_x_49:
[----:B------:R-:W-:Y:S05]  /*2e00*/  BSYNC B1 ;  /* 0x0000000000017941 */ /* 0x000fea0003800000 */
.L_x_48:
[----:B0----5:R-:W-:Y:S01]  /*2e10*/  IMAD.U32 R5, R24, 0x10000, RZ ;  /* 0x0001000018057824 */ /* 0x021fe200078e00ff */
        /* <DEDUP_REMOVED lines=8> */
.L_x_51:
[----:B------:R-:W-:Y:S05]  /*2ea0*/  BSYNC B1 ;  /* 0x0000000000017941 */ /* 0x000fea0003800000 */
.L_x_50:
        /* <DEDUP_REMOVED lines=9> */
.L_x_53:
[----:B------:R-:W-:Y:S05]  /*2f40*/  BSYNC B1 ;  /* 0x0000000000017941 */ /* 0x000fea0003800000 */
.L_x_52:
        /* <DEDUP_REMOVED lines=10> */
.L_x_55:
[----:B------:R-:W-:Y:S05]  /*2ff0*/  BSYNC B1 ;  /* 0x0000000000017941 */ /* 0x000fea0003800000 */
.L_x_54:
        /* <DEDUP_REMOVED lines=10> */
.L_x_57:
[----:B------:R-:W-:Y:S05]  /*30a0*/  BSYNC B1 ;  /* 0x0000000000017941 */ /* 0x000fea0003800000 */
.L_x_56:
        /* <DEDUP_REMOVED lines=9> */
.L_x_59:
[----:B------:R-:W-:Y:S05]  /*3140*/  BSYNC B1 ;  /* 0x0000000000017941 */ /* 0x000fea0003800000 */
.L_x_58:
        /* <DEDUP_REMOVED lines=9> */
.L_x_61:
[----:B------:R-:W-:Y:S05]  /*31e0*/  BSYNC B1 ;  /* 0x0000000000017941 */ /* 0x000fea0003800000 */
.L_x_60:
        /* <DEDUP_REMOVED lines=10> */
.L_x_63:
[----:B------:R-:W-:Y:S05]  /*3290*/  BSYNC B1 ;  /* 0x0000000000017941 */ /* 0x000fea0003800000 */
.L_x_62:
        /* <DEDUP_REMOVED lines=10> */
.L_x_65:
[----:B------:R-:W-:Y:S05]  /*3340*/  BSYNC B1 ;  /* 0x0000000000017941 */ /* 0x000fea0003800000 */
.L_x_64:
        /* <DEDUP_REMOVED lines=9> */
.L_x_67:
[----:B------:R-:W-:Y:S05]  /*33e0*/  BSYNC B1 ;  /* 0x0000000000017941 */ /* 0x000fea0003800000 */
.L_x_66:
        /* <DEDUP_REMOVED lines=9> */
.L_x_69:
[----:B------:R-:W-:Y:S05]  /*3480*/  BSYNC B1 ;  /* 0x0000000000017941 */ /* 0x000fea0003800000 */
.L_x_68:
        /* <DEDUP_REMOVED lines=10> */
.L_x_71:
[----:B------:R-:W-:Y:S05]  /*3530*/  BSYNC B1 ;  /* 0x0000000000017941 */ /* 0x000fea0003800000 */
.L_x_70:
        /* <DEDUP_REMOVED lines=10> */
.L_x_73:
[----:B------:R-:W-:Y:S05]  /*35e0*/  BSYNC B1 ;  /* 0x0000000000017941 */ /* 0x000fea0003800000 */
.L_x_72:
        /* <DEDUP_REMOVED lines=9> */
.L_x_75:
[----:B------:R-:W-:Y:S05]  /*3680*/  BSYNC B1 ;  /* 0x0000000000017941 */ /* 0x000fea0003800000 */
.L_x_74:
        /* <DEDUP_REMOVED lines=9> */
.L_x_77:
[----:B------:R-:W-:Y:S05]  /*3720*/  BSYNC B1 ;  /* 0x0000000000017941 */ /* 0x000fea0003800000 */
.L_x_76:
        /* <DEDUP_REMOVED lines=10> */
.L_x_79:
[----:B------:R-:W-:Y:S05]  /*37d0*/  BSYNC B1 ;  /* 0x0000000000017941 */ /* 0x000fea0003800000 */
.L_x_78:
        /* <DEDUP_REMOVED lines=10> */
.L_x_81:
[----:B------:R-:W-:Y:S05]  /*3880*/  BSYNC B1 ;  /* 0x0000000000017941 */ /* 0x000fea0003800000 */
.L_x_80:
        /* <DEDUP_REMOVED lines=9> */
.L_x_83:
[----:B------:R-:W-:Y:S05]  /*3920*/  BSYNC B1 ;  /* 0x0000000000017941 */ /* 0x000fea0003800000 */
.L_x_82:
        /* <DEDUP_REMOVED lines=9> */
.L_x_85:
[----:B------:R-:W-:Y:S05]  /*39c0*/  BSYNC B1 ;  /* 0x0000000000017941 */ /* 0x000fea0003800000 */
.L_x_84:
        /* <DEDUP_REMOVED lines=10> */
.L_x_87:
[----:B------:R-:W-:Y:S05]  /*3a70*/  BSYNC B1 ;  /* 0x0000000000017941 */ /* 0x000fea0003800000 */
.L_x_86:
        /* <DEDUP_REMOVED lines=10> */
.L_x_89:
[----:B------:R-:W-:Y:S05]  /*3b20*/  BSYNC B1 ;  /* 0x0000000000017941 */ /* 0x000fea0003800000 */
.L_x_88:
        /* <DEDUP_REMOVED lines=9> */
.L_x_91:
[----:B------:R-:W-:Y:S05]  /*3bc0*/  BSYNC B1 ;  /* 0x0000000000017941 */ /* 0x000fea0003800000 */
.L_x_90:
        /* <DEDUP_REMOVED lines=9> */
.L_x_93:
[----:B------:R-:W-:Y:S05]  /*3c60*/  BSYNC B1 ;  /* 0x0000000000017941 */ /* 0x000fea0003800000 */
.L_x_92:
        /* <DEDUP_REMOVED lines=10> */
.L_x_95:
[----:B------:R-:W-:Y:S05]  /*3d10*/  BSYNC B1 ;  /* 0x0000000000017941 */ /* 0x000fea0003800000 */
.L_x_94:
        /* <DEDUP_REMOVED lines=10> */
.L_x_97:
[----:B------:R-:W-:Y:S05]  /*3dc0*/  BSYNC B1 ;  /* 0x0000000000017941 */ /* 0x000fea0003800000 */
.L_x_96:
        /* <DEDUP_REMOVED lines=9> */
.L_x_99:
[----:B------:R-:W-:Y:S05]  /*3e60*/  BSYNC B1 ;  /* 0x0000000000017941 */ /* 0x000fea0003800000 */
.L_x_98:
        /* <DEDUP_REMOVED lines=9> */
.L_x_101:
[----:B------:R-:W-:Y:S05]  /*3f00*/  BSYNC B1 ;  /* 0x0000000000017941 */ /* 0x000fea0003800000 */
.L_x_100:
        /* <DEDUP_REMOVED lines=10> */
.L_x_103:
[----:B------:R-:W-:Y:S05]  /*3fb0*/  BSYNC B1 ;  /* 0x0000000000017941 */ /* 0x000fea0003800000 */
.L_x_102:
        /* <DEDUP_REMOVED lines=10> */
.L_x_105:
[----:B------:R-:W-:Y:S05]  /*4060*/  BSYNC B1 ;  /* 0x0000000000017941 */ /* 0x000fea0003800000 */
.L_x_104:
        /* <DEDUP_REMOVED lines=9> */
.L_x_107:
[----:B------:R-:W-:Y:S05]  /*4100*/  BSYNC B1 ;  /* 0x0000000000017941 */ /* 0x000fea0003800000 */
.L_x_106:
        /* <DEDUP_REMOVED lines=9> */
.L_x_109:
[----:B------:R-:W-:Y:S05]  /*41a0*/  BSYNC B1 ;  /* 0x0000000000017941 */ /* 0x000fea0003800000 */
.L_x_108:
        /* <DEDUP_REMOVED lines=10> */
.L_x_111:
[----:B------:R-:W-:Y:S05]  /*4250*/  BSYNC B1 ;  /* 0x0000000000017941 */ /* 0x000fea0003800000 */
.L_x_110:
        /* <DEDUP_REMOVED lines=10> */
.L_x_113:
[----:B------:R-:W-:Y:S05]  /*4300*/  BSYNC B1 ;  /* 0x0000000000017941 */ /* 0x000fea0003800000 */
.L_x_112:
        /* <DEDUP_REMOVED lines=9> */
.L_x_115:
[----:B------:R-:W-:Y:S05]  /*43a0*/  BSYNC B1 ;  /* 0x0000000000017941 */ /* 0x000fea0003800000 */
.L_x_114:
        /* <DEDUP_REMOVED lines=9> */
.L_x_117:
[----:B------:R-:W-:Y:S05]  /*4440*/  BSYNC B1 ;  /* 0x0000000000017941 */ /* 0x000fea0003800000 */
.L_x_116:
        /* <DEDUP_REMOVED lines=10> */
.L_x_119:
[----:B------:R-:W-:Y:S05]  /*44f0*/  BSYNC B1 ;  /* 0x0000000000017941 */ /* 0x000fea0003800000 */
.L_x_118:
        /* <DEDUP_REMOVED lines=10> */
.L_x_121:
[----:B------:R-:W-:Y:S05]  /*45a0*/  BSYNC B1 ;  /* 0x0000000000017941 */ /* 0x000fea0003800000 */
.L_x_120:
        /* <DEDUP_REMOVED lines=9> */
.L_x_123:
[----:B------:R-:W-:Y:S05]  /*4640*/  BSYNC B1 ;  /* 0x0000000000017941 */ /* 0x000fea0003800000 */
.L_x_122:
        /* <DEDUP_REMOVED lines=9> */
.L_x_125:
[----:B------:R-:W-:Y:S05]  /*46e0*/  BSYNC B1 ;  /* 0x0000000000017941 */ /* 0x000fea0003800000 */
.L_x_124:
        /* <DEDUP_REMOVED lines=10> */
.L_x_127:
[----:B------:R-:W-:Y:S05]  /*4790*/  BSYNC B1 ;  /* 0x0000000000017941 */ /* 0x000fea0003800000 */
.L_x_126:
        /* <DEDUP_REMOVED lines=10> */
.L_x_129:
[----:B------:R-:W-:Y:S05]  /*4840*/  BSYNC B1 ;  /* 0x0000000000017941 */ /* 0x000fea0003800000 */
.L_x_128:
        /* <DEDUP_REMOVED lines=9> */
.L_x_131:
[----:B------:R-:W-:Y:S05]  /*48e0*/  BSYNC B1 ;  /* 0x0000000000017941 */ /* 0x000fea0003800000 */
.L_x_130:
        /* <DEDUP_REMOVED lines=9> */
.L_x_133:
[----:B------:R-:W-:Y:S05]  /*4980*/  BSYNC B1 ;  /* 0x0000000000017941 */ /* 0x000fea0003800000 */
.L_x_132:
        /* <DEDUP_REMOVED lines=10> */
.L_x_135:
[----:B------:R-:W-:Y:S05]  /*4a30*/  BSYNC B1 ;  /* 0x0000000000017941 */ /* 0x000fea0003800000 */
.L_x_134:
        /* <DEDUP_REMOVED lines=10> */
.L_x_137:
[----:B------:R-:W-:Y:S05]  /*4ae0*/  BSYNC B1 ;  /* 0x0000000000017941 */ /* 0x000fea0003800000 */
.L_x_136:
        /* <DEDUP_REMOVED lines=9> */
.L_x_139:
[----:B------:R-:W-:Y:S05]  /*4b80*/  BSYNC B1 ;  /* 0x0000000000017941 */ /* 0x000fea0003800000 */
.L_x_138:
        /* <DEDUP_REMOVED lines=9> */
.L_x_141:
[----:B------:R-:W-:Y:S05]  /*4c20*/  BSYNC B1 ;  /* 0x0000000000017941 */ /* 0x000fea0003800000 */
.L_x_140:
        /* <DEDUP_REMOVED lines=10> */
.L_x_143:
[----:B------:R-:W-:Y:S05]  /*4cd0*/  BSYNC B1 ;  /* 0x0000000000017941 */ /* 0x000fea0003800000 */
.L_x_142:
        /* <DEDUP_REMOVED lines=10> */
.L_x_145:
[----:B------:R-:W-:Y:S05]  /*4d80*/  BSYNC B1 ;  /* 0x0000000000017941 */ /* 0x000fea0003800000 */
.L_x_144:
        /* <DEDUP_REMOVED lines=9> */
.L_x_147:
[----:B------:R-:W-:Y:S05]  /*4e20*/  BSYNC B1 ;  /* 0x0000000000017941 */ /* 0x000fea0003800000 */
.L_x_146:
        /* <DEDUP_REMOVED lines=9> */
.L_x_149:
[----:B------:R-:W-:Y:S05]  /*4ec0*/  BSYNC B1 ;  /* 0x0000000000017941 */ /* 0x000fea0003800000 */
.L_x_148:
        /* <DEDUP_REMOVED lines=10> */
.L_x_151:
[----:B------:R-:W-:Y:S05]  /*4f70*/  BSYNC B1 ;  /* 0x0000000000017941 */ /* 0x000fea0003800000 */
.L_x_150:
[----:B-----5:R-:W-:Y:S01]  /*4f80*/  IMAD.U32 R5, R24, 0x10000, RZ ;  /* 0x0001000018057824 */ /* 0x020fe200078e00ff */
[----:B------:R-:W-:Y:S01]  /*4f90*/  ISETP.GT.AND P0, PT, R4, 0x79, PT ;  /* 0x000000790400780c */ /* 0x000fe20003f04270 */
[----:B------:R-:W-:Y:S01]  /*4fa0*/  @P2 IMAD.MOV.U32 R4, RZ, RZ, R10 ;  /* 0x000000ffff042224 */ /* 0x000fe200078e000a */
[----:B------:R-:W-:Y:S01]  /*4fb0*/  BSSY B1, `(.L_x_152) ;  /* 0x000000a000017945 */ /* 0x000fe20003800000 */
[----:B------:R-:W-:Y:S01]  /*4fc0*/  FMUL R5, R5, R90 ;  /* 0x0000005a05057220 */ /* 0x000fe20000400000 */
[----:B------:R-:W-:-:S03]  /*4fd0*/  ISETP.GT.AND P3, PT, R3, RZ, P0 ;  /* 0x000000ff0300720c */ /* 0x000fc60000764270 */
[----:B------:R-:W-:-:S05]  /*4fe0*/  FFMA R5, R84, R23, R5 ;  /* 0x0000001754057223 */ /* 0x000fca0000000005 */
[----:B------:R-:W-:-:S04]  /*4ff0*/  F2FP.BF16.F32.PACK_AB R5, RZ, R5 ;  /* 0x00000005ff05723e */ /* 0x000fc800000010ff */
[----:B0-----:R-:W-:Y:S01]  /*5000*/  PRMT R14, R5, 0x7610, R14 ;  /* 0x00007610050e7816 */ /* 0x001fe2000000000e */
[----:B------:R-:W-:-:S05]  /*5010*/  @P2 IMAD.MOV.U32 R5, RZ, RZ, R11 ;  /* 0x000000ffff052224 */ /* 0x000fca00078e000b */
[----:B------:R0:W-:Y:S01]  /*5020*/  @P2 STG.E.U16 desc[UR36][R4.64+0xf0], R14 ;  /* 0x0000f00e04002986 */ /* 0x0001e2000c101524 */
[----:B------:R-:W-:Y:S05]  /*5030*/  @!P3 BRA `(.L_x_153) ;  /* 0x000000000004b947 */ /* 0x000fea0003800000 */
[----:B------:R0:W5:Y:S02]  /*5040*/  LDG.E.LTC128B.U16 R24, desc[UR36][R6.64+0xf2] ;  /* 0x0000f22406187981 */ /* 0x000164000c1e1520 */
.L_x_153:
[----:B------:R-:W-:Y:S05]  /*5050*/  BSYNC B1 ;  /* 0x0000000000017941 */ /* 0x000fea0003800000 */
.L_x_152:
        /* <DEDUP_REMOVED lines=9> */
.L_x_155:
[----:B------:R-:W-:Y:S05]  /*50f0*/  BSYNC B1 ;  /* 0x0000000000017941 */ /* 0x000fea0003800000 */
.L_x_154:
[----:B-----5:R-:W-:Y:S01]  /*5100*/  IMAD.U32 R5, R24, 0x10000, RZ ;  /* 0x0001000018057824 */ /* 0x020fe200078e00ff */
[----:B------:R-:W-:Y:S01]  /*5110*/  ISETP.GT.AND P0, PT, R3, 0x8, P0 ;  /* 0x000000080300780c */ /* 0x000fe20000704270 */
[----:B0-----:R-:W-:Y:S01]  /*5120*/  @P1 IMAD.MOV.U32 R4, RZ, RZ, R12 ;  /* 0x000000ffff041224 */ /* 0x001fe200078e000c */
[----:B------:R-:W-:Y:S01]  /*5130*/  BSSY B1, `(.L_x_156) ;  /* 0x0000009000017945 */ /* 0x000fe20003800000 */
[----:B------:R-:W-:-:S04]  /*5140*/  FMUL R5, R5, R90 ;  /* 0x0000005a05057220 */ /* 0x000fc80000400000 */
[----:B------:R-:W-:-:S05]  /*5150*/  FFMA R5, R86, R23, R5 ;  /* 0x0000001756057223 */ /* 0x000fca0000000005 */
[----:B------:R-:W-:-:S04]  /*5160*/  F2FP.BF16.F32.PACK_AB R5, RZ, R5 ;  /* 0x00000005ff05723e */ /* 0x000fc800000010ff */
[----:B-1-3--:R-:W-:Y:S01]  /*5170*/  PRMT R6, R5, 0x7610, R6 ;  /* 0x0000761005067816 */ /* 0x00afe20000000006 */
[----:B------:R-:W-:-:S05]  /*5180*/  @P1 IMAD.MOV.U32 R5, RZ, RZ, R13 ;  /* 0x000000ffff051224 */ /* 0x000fca00078e000d */
[----:B------:R0:W-:Y:S01]  /*5190*/  @P1 STG.E.U16 desc[UR36][R4.64+0xf0], R6 ;  /* 0x0000f00604001986 */ /* 0x0001e2000c101524 */
[----:B------:R-:W-:Y:S05]  /*51a0*/  @!P0 BRA `(.L_x_157) ;  /* 0x0000000000048947 */ /* 0x000fea0003800000 */
[----:B------:R1:W5:Y:S02]  /*51b0*/  LDG.E.LTC128B.U16 R24, desc[UR36][R8.64+0xf2] ;  /* 0x0000f22408187981 */ /* 0x000364000c1e1520 */
.L_x_157:
[----:B------:R-:W-:Y:S05]  /*51c0*/  BSYNC B1 ;  /* 0x0000000000017941 */ /* 0x000fea0003800000 */
.L_x_156:
[----:B------:R-:W-:Y:S05]  /*51d0*/  @!P0 BRA `(.L_x_158) ;  /* 0x0000001000e88947 */ /* 0x000fea0003800000 */
[----:B-----5:R-:W-:-:S04]  /*51e0*/  IMAD.U32 R3, R24, 0x10000, RZ ;  /* 0x0001000018037824 */ /* 0x020fc800078e00ff */
[----:B0-----:R-:W-:-:S04]  /*51f0*/  FMUL R4, R3, R90 ;  /* 0x0000005a03047220 */ /* 0x001fc80000400000 */
[----:B------:R-:W-:-:S05]  /*5200*/  FFMA R4, R87, R23, R4 ;  /* 0x0000001757047223 */ /* 0x000fca0000000004 */
[----:B------:R-:W-:-:S05]  /*5210*/  F2FP.BF16.F32.PACK_AB R4, RZ, R4 ;  /* 0x00000004ff04723e */ /* 0x000fca00000010ff */
[----:B------:R3:W-:Y:S01]  /*5220*/  STG.E.U16 desc[UR36][R12.64+0xf2], R4 ;  /* 0x0000f2040c007986 */ /* 0x0007e2000c101524 */
[----:B------:R-:W-:Y:S05]  /*5230*/  BRA `(.L_x_158) ;  /* 0x0000001000d07947 */ /* 0x000fea0003800000 */
.L_x_33:
[----:B------:R-:W-:Y:S01]  /*5240*/  ISETP.GT.AND P3, PT, R4, 0x1, PT ;  /* 0x000000010400780c */ /* 0x000fe20003f64270 */
[----:B------:R-:W-:Y:S01]  /*5250*/  ULDC.64 UR4, c[0x0][0x5c0] ;  /* 0x0001700000047ab9 */ /* 0x000fe20000000a00 */
[-C--:B------:R-:W-:Y:S01]  /*5260*/  FMUL R24, R24, R23.reuse ;  /* 0x0000001718187220 */ /* 0x080fe20000400000 */
[----:B------:R-:W-:Y:S01]  /*5270*/  LEA R6, P4, R106, UR4, 0x1 ;  /* 0x000000046a067c11 */ /* 0x000fe2000f8808ff */
[-C--:B------:R-:W-:Y:S01]  /*5280*/  FMUL R25, R25, R23.reuse ;  /* 0x0000001719197220 */ /* 0x080fe20000400000 */
[----:B------:R-:W-:Y:S01]  /*5290*/  ISETP.GT.AND P0, PT, R3, RZ, P3 ;  /* 0x000000ff0300720c */ /* 0x000fe20001f04270 */
[-C--:B------:R-:W-:Y:S01]  /*52a0*/  FMUL R26, R26, R23.reuse ;  /* 0x000000171a1a7220 */ /* 0x080fe20000400000 */
[----:B------:R-:W-:Y:S01]  /*52b0*/  F2FP.BF16.F32.PACK_AB R24, RZ, R24 ;  /* 0x00000018ff18723e */ /* 0x000fe200000010ff */
[-C--:B------:R-:W-:Y:S01]  /*52c0*/  FMUL R27, R27, R23.reuse ;  /* 0x000000171b1b7220 */ /* 0x080fe20000400000 */
[----:B------:R-:W-:Y:S01]  /*52d0*/  LEA.HI.X R7, R106, UR5, R103, 0x1, P4 ;  /* 0x000000056a077c11 */ /* 0x000fe2000a0f0c67 */
[----:B------:R-:W-:Y:S01]  /*52e0*/  FMUL R28, R28, R23 ;  /* 0x000000171c1c7220 */ /* 0x000fe20000400000 */
[----:B------:R-:W-:Y:S01]  /*52f0*/  F2FP.BF16.F32.PACK_AB R25, RZ, R25 ;  /* 0x00000019ff19723e */ /* 0x000fe200000010ff */
[-C--:B------:R-:W-:Y:S01]  /*5300*/  FMUL R29, R29, R23.reuse ;  /* 0x000000171d1d7220 */ /* 0x080fe20000400000 */
[----:B------:R-:W-:Y:S01]  /*5310*/  ISETP.GT.AND P2, PT, R3, 0x8, P2 ;  /* 0x000000080300780c */ /* 0x000fe20001744270 */
[----:B------:R-:W-:Y:S01]  /*5320*/  @P1 STG.E.U16 desc[UR36][R6.64], R24 ;  /* 0x0000001806001986 */ /* 0x000fe2000c101524 */
[----:B------:R-:W-:Y:S01]  /*5330*/  ISETP.GT.AND P1, PT, R4, 0x8, PT ;  /* 0x000000080400780c */ /* 0x000fe20003f24270 */
[-C--:B------:R-:W-:Y:S01]  /*5340*/  FMUL R30, R30, R23.reuse ;  /* 0x000000171e1e7220 */ /* 0x080fe20000400000 */
[C---:B------:R-:W-:Y:S01]  /*5350*/  SHF.L.U64.HI R5, R91.reuse, 0x1, R92 ;  /* 0x000000015b057819 */ /* 0x040fe2000001025c */
[----:B------:R-:W-:Y:S01]  /*5360*/  @P0 STG.E.U16 desc[UR36][R6.64+0x2], R25 ;  /* 0x0000021906000986 */ /* 0x000fe2000c101524 */
[----:B------:R-:W-:Y:S01]  /*5370*/  LEA R8, P5, R91, R6, 0x1 ;  /* 0x000000065b087211 */ /* 0x000fe200078a08ff */
[-C--:B------:R-:W-:Y:S01]  /*5380*/  FMUL R31, R31, R23.reuse ;  /* 0x000000171f1f7220 */ /* 0x080fe20000400000 */
[----:B------:R-:W-:Y:S01]  /*5390*/  ISETP.GT.AND P3, PT, R3, 0x8, P3 ;  /* 0x000000080300780c */ /* 0x000fe20001f64270 */
[-C--:B------:R-:W-:Y:S01]  /*53a0*/  FMUL R32, R32, R23.reuse ;  /* 0x0000001720207220 */ /* 0x080fe20000400000 */
[----:B------:R-:W-:Y:S01]  /*53b0*/  ISETP.GT.AND P0, PT, R4, 0x9, PT ;  /* 0x000000090400780c */ /* 0x000fe20003f04270 */
[----:B------:R-:W-:Y:S01]  /*53c0*/  IMAD.X R9, R5, 0x1, R7, P5 ;  /* 0x0000000105097824 */ /* 0x000fe200028e0607 */
[----:B------:R-:W-:Y:S01]  /*53d0*/  ISETP.GT.AND P4, PT, R3, RZ, P1 ;  /* 0x000000ff0300720c */ /* 0x000fe20000f84270 */
[-C--:B------:R-:W-:Y:S01]  /*53e0*/  FMUL R33, R33, R23.reuse ;  /* 0x0000001721217220 */ /* 0x080fe20000400000 */
[----:B------:R-:W-:Y:S01]  /*53f0*/  F2FP.BF16.F32.PACK_AB R26, RZ, R26 ;  /* 0x0000001aff1a723e */ /* 0x000fe200000010ff */
[-C--:B------:R-:W-:Y:S01]  /*5400*/  FMUL R34, R34, R23.reuse ;  /* 0x0000001722227220 */ /* 0x080fe20000400000 */
[----:B------:R-:W-:Y:S01]  /*5410*/  ISETP.GT.AND P5, PT, R3, RZ, P0 ;  /* 0x000000ff0300720c */ /* 0x000fe200007a4270 */
[----:B------:R-:W-:Y:S01]  /*5420*/  FMUL R35, R35, R23 ;  /* 0x0000001723237220 */ /* 0x000fe20000400000 */
[----:B------:R-:W-:Y:S01]  /*5430*/  F2FP.BF16.F32.PACK_AB R27, RZ, R27 ;  /* 0x0000001bff1b723e */ /* 0x000fe200000010ff */
[----:B------:R-:W-:Y:S01]  /*5440*/  @P2 STG.E.U16 desc[UR36][R8.64], R26 ;  /* 0x0000001a08002986 */ /* 0x000fe2000c101524 */
[----:B------:R-:W-:Y:S01]  /*5450*/  F2FP.BF16.F32.PACK_AB R28, RZ, R28 ;  /* 0x0000001cff1c723e */ /* 0x000fe200000010ff */
[-C--:B------:R-:W-:Y:S01]  /*5460*/  FMUL R36, R36, R23.reuse ;  /* 0x0000001724247220 */ /* 0x080fe20000400000 */
[----:B------:R-:W-:Y:S01]  /*5470*/  ISETP.GT.AND P2, PT, R3, 0x8, P1 ;  /* 0x000000080300780c */ /* 0x000fe20000f44270 */
[----:B------:R-:W-:Y:S01]  /*5480*/  @P3 STG.E.U16 desc[UR36][R8.64+0x2], R27 ;  /* 0x0000021b08003986 */ /* 0x000fe2000c101524 */
[----:B------:R-:W-:Y:S01]  /*5490*/  ISETP.GT.AND P1, PT, R4, 0x10, PT ;  /* 0x000000100400780c */ /* 0x000fe20003f24270 */
[----:B------:R-:W-:Y:S01]  /*54a0*/  FMUL R37, R37, R23 ;  /* 0x0000001725257220 */ /* 0x000fe20000400000 */
[----:B------:R-:W-:Y:S01]  /*54b0*/  F2FP.BF16.F32.PACK_AB R29, RZ, R29 ;  /* 0x0000001dff1d723e */ /* 0x000fe200000010ff */
[----:B------:R-:W-:Y:S01]  /*54c0*/  @P4 STG.E.U16 desc[UR36][R6.64+0x10], R28 ;  /* 0x0000101c06004986 */ /* 0x000fe2000c101524 */
[C---:B------:R-:W-:Y:S01]  /*54d0*/  ISETP.GT.AND P3, PT, R3.reuse, 0x8, P0 ;  /* 0x000000080300780c */ /* 0x040fe20000764270 */
[-C--:B------:R-:W-:Y:S01]  /*54e0*/  FMUL R38, R38, R23.reuse ;  /* 0x0000001726267220 */ /* 0x080fe20000400000 */
[----:B------:R-:W-:Y:S01]  /*54f0*/  ISETP.GT.AND P0, PT, R4, 0x11, PT ;  /* 0x000000110400780c */ /* 0x000fe20003f04270 */
[----:B------:R-:W-:Y:S01]  /*5500*/  @P5 STG.E.U16 desc[UR36][R6.64+0x12], R29 ;  /* 0x0000121d06005986 */ /* 0x000fe2000c101524 */
        /* <DEDUP_REMOVED lines=161> */
[----:B------:R-:W-:Y:S01]  /*5f20*/  FMUL R87, R87, R23 ;  /* 0x0000001757577220 */ /* 0x000fe20000400000 */
[----:B------:R-:W-:-:S02]  /*5f30*/  F2FP.BF16.F32.PACK_AB R62, RZ, R62 ;  /* 0x0000003eff3e723e */ /* 0x000fc400000010ff */
[C---:B------:R-:W-:Y:S02]  /*5f40*/  ISETP.GT.AND P5, PT, R3.reuse, RZ, P0 ;  /* 0x000000ff0300720c */ /* 0x040fe400007a4270 */
[----:B------:R-:W-:Y:S01]  /*5f50*/  F2FP.BF16.F32.PACK_AB R63, RZ, R63 ;  /* 0x0000003fff3f723e */ /* 0x000fe200000010ff */
[----:B------:R-:W-:Y:S01]  /*5f60*/  @P2 STG.E.U16 desc[UR36][R8.64+0x90], R62 ;  /* 0x0000903e08002986 */ /* 0x000fe2000c101524 */
[----:B------:R-:W-:Y:S02]  /*5f70*/  F2FP.BF16.F32.PACK_AB R64, RZ, R64 ;  /* 0x00000040ff40723e */ /* 0x000fe400000010ff */
[C---:B------:R-:W-:Y:S01]  /*5f80*/  ISETP.GT.AND P2, PT, R3.reuse, 0x8, P1 ;  /* 0x000000080300780c */ /* 0x040fe20000f44270 */
[----:B------:R-:W-:Y:S01]  /*5f90*/  @P3 STG.E.U16 desc[UR36][R8.64+0x92], R63 ;  /* 0x0000923f08003986 */ /* 0x000fe2000c101524 */
[----:B------:R-:W-:Y:S02]  /*5fa0*/  ISETP.GT.AND P1, PT, R4, 0x58, PT ;  /* 0x000000580400780c */ /* 0x000fe40003f24270 */
[----:B------:R-:W-:Y:S01]  /*5fb0*/  F2FP.BF16.F32.PACK_AB R65, RZ, R65 ;  /* 0x00000041ff41723e */ /* 0x000fe200000010ff */
[----:B------:R-:W-:Y:S01]  /*5fc0*/  @P4 STG.E.U16 desc[UR36][R6.64+0xa0], R64 ;  /* 0x0000a04006004986 */ /* 0x000fe2000c101524 */
[----:B------:R-:W-:-:S02]  /*5fd0*/  ISETP.GT.AND P3, PT, R3, 0x8, P0 ;  /* 0x000000080300780c */ /* 0x000fc40000764270 */
[----:B------:R-:W-:Y:S01]  /*5fe0*/  ISETP.GT.AND P0, PT, R4, 0x59, PT ;  /* 0x000000590400780c */ /* 0x000fe20003f04270 */
[----:B------:R-:W-:Y:S01]  /*5ff0*/  @P5 STG.E.U16 desc[UR36][R6.64+0xa2], R65 ;  /* 0x0000a24106005986 */ /* 0x000fe2000c101524 */
[C---:B------:R-:W-:Y:S02]  /*6000*/  ISETP.GT.AND P4, PT, R3.reuse, RZ, P1 ;  /* 0x000000ff0300720c */ /* 0x040fe40000f84270 */
[----:B------:R-:W-:Y:S02]  /*6010*/  F2FP.BF16.F32.PACK_AB R66, RZ, R66 ;  /* 0x00000042ff42723e */ /* 0x000fe400000010ff */
[----:B------:R-:W-:Y:S02]  /*6020*/  ISETP.GT.AND P5, PT, R3, RZ, P0 ;  /* 0x000000ff0300720c */ /* 0x000fe400007a4270 */
[----:B------:R-:W-:Y:S01]  /*6030*/  F2FP.BF16.F32.PACK_AB R67, RZ, R67 ;  /* 0x00000043ff43723e */ /* 0x000fe200000010ff */
[----:B------:R-:W-:Y:S01]  /*6040*/  @P2 STG.E.U16 desc[UR36][R8.64+0xa0], R66 ;  /* 0x0000a04208002986 */ /* 0x000fe2000c101524 */
[----:B------:R-:W-:-:S02]  /*6050*/  F2FP.BF16.F32.PACK_AB R68, RZ, R68 ;  /* 0x00000044ff44723e */ /* 0x000fc400000010ff */
[C---:B------:R-:W-:Y:S01]  /*6060*/  ISETP.GT.AND P2, PT, R3.reuse, 0x8, P1 ;  /* 0x000000080300780c */ /* 0x040fe20000f44270 */
[----:B------:R-:W-:Y:S01]  /*6070*/  @P3 STG.E.U16 desc[UR36][R8.64+0xa2], R67 ;  /* 0x0000a24308003986 */ /* 0x000fe2000c101524 */
[C---:B------:R-:W-:Y:S02]  /*6080*/  ISETP.GT.AND P1, PT, R4.reuse, 0x60, PT ;  /* 0x000000600400780c */ /* 0x040fe40003f24270 */
[----:B------:R-:W-:Y:S01]  /*6090*/  F2FP.BF16.F32.PACK_AB R69, RZ, R69 ;  /* 0x00000045ff45723e */ /* 0x000fe200000010ff */
[----:B------:R-:W-:Y:S01]  /*60a0*/  @P4 STG.E.U16 desc[UR36][R6.64+0xb0], R68 ;  /* 0x0000b04406004986 */ /* 0x000fe2000c101524 */
[C---:B------:R-:W-:Y:S02]  /*60b0*/  ISETP.GT.AND P3, PT, R3.reuse, 0x8, P0 ;  /* 0x000000080300780c */ /* 0x040fe40000764270 */
[----:B------:R-:W-:Y:S01]  /*60c0*/  ISETP.GT.AND P0, PT, R4, 0x61, PT ;  /* 0x000000610400780c */ /* 0x000fe20003f04270 */
[----:B------:R-:W-:Y:S01]  /*60d0*/  @P5 STG.E.U16 desc[UR36][R6.64+0xb2], R69 ;  /* 0x0000b24506005986 */ /* 0x000fe2000c101524 */
[----:B------:R-:W-:-:S02]  /*60e0*/  ISETP.GT.AND P4, PT, R3, RZ, P1 ;  /* 0x000000ff0300720c */ /* 0x000fc40000f84270 */
[C---:B------:R-:W-:Y:S02]  /*60f0*/  ISETP.GT.AND P5, PT, R3.reuse, RZ, P0 ;  /* 0x000000ff0300720c */ /* 0x040fe400007a4270 */
[----:B------:R-:W-:Y:S02]  /*6100*/  F2FP.BF16.F32.PACK_AB R70, RZ, R70 ;  /* 0x00000046ff46723e */ /* 0x000fe400000010ff */
[----:B------:R-:W-:Y:S02]  /*6110*/  F2FP.BF16.F32.PACK_AB R71, RZ, R71 ;  /* 0x00000047ff47723e */ /* 0x000fe400000010ff */
[----:B------:R-:W-:Y:S01]  /*6120*/  F2FP.BF16.F32.PACK_AB R72, RZ, R72 ;  /* 0x00000048ff48723e */ /* 0x000fe200000010ff */
[----:B------:R-:W-:Y:S01]  /*6130*/  @P2 STG.E.U16 desc[UR36][R8.64+0xb0], R70 ;  /* 0x0000b04608002986 */ /* 0x000fe2000c101524 */
[----:B------:R-:W-:Y:S02]  /*6140*/  F2FP.BF16.F32.PACK_AB R73, RZ, R73 ;  /* 0x00000049ff49723e */ /* 0x000fe400000010ff */
[C---:B------:R-:W-:Y:S01]  /*6150*/  ISETP.GT.AND P1, PT, R3.reuse, 0x8, P1 ;  /* 0x000000080300780c */ /* 0x040fe20000f24270 */
[----:B------:R-:W-:Y:S01]  /*6160*/  @P3 STG.E.U16 desc[UR36][R8.64+0xb2], R71 ;  /* 0x0000b24708003986 */ /* 0x000fe2000c101524 */
[----:B------:R-:W-:-:S02]  /*6170*/  ISETP.GT.AND P2, PT, R3, 0x8, P0 ;  /* 0x000000080300780c */ /* 0x000fc40000744270 */
[C---:B------:R-:W-:Y:S01]  /*6180*/  ISETP.GT.AND P0, PT, R4.reuse, 0x69, PT ;  /* 0x000000690400780c */ /* 0x040fe20003f04270 */
[----:B------:R-:W-:Y:S01]  /*6190*/  @P4 STG.E.U16 desc[UR36][R6.64+0xc0], R72 ;  /* 0x0000c04806004986 */ /* 0x000fe2000c101524 */
[----:B------:R-:W-:Y:S02]  /*61a0*/  ISETP.GT.AND P4, PT, R4, 0x68, PT ;  /* 0x000000680400780c */ /* 0x000fe40003f84270 */
[----:B------:R-:W-:Y:S01]  /*61b0*/  F2FP.BF16.F32.PACK_AB R74, RZ, R74 ;  /* 0x0000004aff4a723e */ /* 0x000fe200000010ff */
[----:B------:R-:W-:Y:S01]  /*61c0*/  @P5 STG.E.U16 desc[UR36][R6.64+0xc2], R73 ;  /* 0x0000c24906005986 */ /* 0x000fe2000c101524 */
[C---:B------:R-:W-:Y:S02]  /*61d0*/  ISETP.GT.AND P5, PT, R3.reuse, RZ, P4 ;  /* 0x000000ff0300720c */ /* 0x040fe400027a4270 */
[----:B------:R-:W-:Y:S01]  /*61e0*/  ISETP.GT.AND P3, PT, R3, RZ, P0 ;  /* 0x000000ff0300720c */ /* 0x000fe20000764270 */
[----:B------:R-:W-:Y:S01]  /*61f0*/  @P1 STG.E.U16 desc[UR36][R8.64+0xc0], R74 ;  /* 0x0000c04a08001986 */ /* 0x000fe2000c101524 */
[----:B------:R-:W-:-:S02]  /*6200*/  F2FP.BF16.F32.PACK_AB R75, RZ, R75 ;  /* 0x0000004bff4b723e */ /* 0x000fc400000010ff */
[----:B------:R-:W-:Y:S02]  /*6210*/  F2FP.BF16.F32.PACK_AB R76, RZ, R76 ;  /* 0x0000004cff4c723e */ /* 0x000fe400000010ff */
[C---:B------:R-:W-:Y:S01]  /*6220*/  ISETP.GT.AND P4, PT, R3.reuse, 0x8, P4 ;  /* 0x000000080300780c */ /* 0x040fe20002784270 */
[----:B------:R-:W-:Y:S01]  /*6230*/  @P2 STG.E.U16 desc[UR36][R8.64+0xc2], R75 ;  /* 0x0000c24b08002986 */ /* 0x000fe2000c101524 */
[----:B------:R-:W-:Y:S02]  /*6240*/  F2FP.BF16.F32.PACK_AB R77, RZ, R77 ;  /* 0x0000004dff4d723e */ /* 0x000fe400000010ff */
[C---:B------:R-:W-:Y:S01]  /*6250*/  ISETP.GT.AND P2, PT, R4.reuse, 0x71, PT ;  /* 0x000000710400780c */ /* 0x040fe20003f44270 */
[----:B------:R-:W-:Y:S01]  /*6260*/  @P5 STG.E.U16 desc[UR36][R6.64+0xd0], R76 ;  /* 0x0000d04c06005986 */ /* 0x000fe2000c101524 */
[----:B------:R-:W-:Y:S02]  /*6270*/  ISETP.GT.AND P5, PT, R3, 0x8, P0 ;  /* 0x000000080300780c */ /* 0x000fe400007a4270 */
[C---:B------:R-:W-:Y:S01]  /*6280*/  ISETP.GT.AND P1, PT, R4.reuse, 0x78, PT ;  /* 0x000000780400780c */ /* 0x040fe20003f24270 */
[----:B------:R-:W-:Y:S01]  /*6290*/  @P3 STG.E.U16 desc[UR36][R6.64+0xd2], R77 ;  /* 0x0000d24d06003986 */ /* 0x000fe2000c101524 */
[----:B------:R-:W-:-:S02]  /*62a0*/  ISETP.GT.AND P3, PT, R4, 0x70, PT ;  /* 0x000000700400780c */ /* 0x000fc40003f64270 */
[----:B------:R-:W-:Y:S01]  /*62b0*/  ISETP.GT.AND P0, PT, R4, 0x79, PT ;  /* 0x000000790400780c */ /* 0x000fe20003f04270 */
[----:B------:R-:W-:Y:S01]  /*62c0*/  @P4 IMAD.MOV.U32 R4, RZ, RZ, R8 ;  /* 0x000000ffff044224 */ /* 0x000fe200078e0008 */
[----:B------:R-:W-:Y:S01]  /*62d0*/  F2FP.BF16.F32.PACK_AB R78, RZ, R78 ;  /* 0x0000004eff4e723e */ /* 0x000fe200000010ff */
[----:B------:R-:W-:Y:S01]  /*62e0*/  @P4 IMAD.MOV.U32 R5, RZ, RZ, R9 ;  /* 0x000000ffff054224 */ /* 0x000fe200078e0009 */
[----:B------:R-:W-:Y:S02]  /*62f0*/  F2FP.BF16.F32.PACK_AB R79, RZ, R79 ;  /* 0x0000004fff4f723e */ /* 0x000fe400000010ff */
[----:B------:R-:W-:Y:S02]  /*6300*/  F2FP.BF16.F32.PACK_AB R80, RZ, R80 ;  /* 0x00000050ff50723e */ /* 0x000fe400000010ff */
[----:B------:R0:W-:Y:S01]  /*6310*/  @P4 STG.E.U16 desc[UR36][R4.64+0xd0], R78 ;  /* 0x0000d04e04004986 */ /* 0x0001e2000c101524 */
[----:B------:R-:W-:Y:S02]  /*6320*/  ISETP.GT.AND P4, PT, R3, RZ, P2 ;  /* 0x000000ff0300720c */ /* 0x000fe40001784270 */
[----:B------:R-:W-:-:S02]  /*6330*/  F2FP.BF16.F32.PACK_AB R81, RZ, R81 ;  /* 0x00000051ff51723e */ /* 0x000fc400000010ff */
[----:B------:R-:W-:Y:S02]  /*6340*/  ISETP.GT.AND P2, PT, R3, 0x8, P2 ;  /* 0x000000080300780c */ /* 0x000fe40001744270 */
[----:B------:R-:W-:Y:S02]  /*6350*/  F2FP.BF16.F32.PACK_AB R82, RZ, R82 ;  /* 0x00000052ff52723e */ /* 0x000fe400000010ff */
[----:B------:R-:W-:Y:S02]  /*6360*/  F2FP.BF16.F32.PACK_AB R83, RZ, R83 ;  /* 0x00000053ff53723e */ /* 0x000fe400000010ff */
[----:B------:R-:W-:Y:S01]  /*6370*/  F2FP.BF16.F32.PACK_AB R84, RZ, R84 ;  /* 0x00000054ff54723e */ /* 0x000fe200000010ff */
[----:B0-----:R-:W-:Y:S01]  /*6380*/  @P5 IMAD.MOV.U32 R4, RZ, RZ, R8 ;  /* 0x000000ffff045224 */ /* 0x001fe200078e0008 */
[----:B------:R-:W-:Y:S01]  /*6390*/  F2FP.BF16.F32.PACK_AB R85, RZ, R85 ;  /* 0x00000055ff55723e */ /* 0x000fe200000010ff */
[----:B------:R-:W-:Y:S01]  /*63a0*/  @P5 IMAD.MOV.U32 R5, RZ, RZ, R9 ;  /* 0x000000ffff055224 */ /* 0x000fe200078e0009 */
[----:B------:R-:W-:-:S02]  /*63b0*/  F2FP.BF16.F32.PACK_AB R86, RZ, R86 ;  /* 0x00000056ff56723e */ /* 0x000fc400000010ff */
[----:B------:R-:W-:Y:S02]  /*63c0*/  F2FP.BF16.F32.PACK_AB R87, RZ, R87 ;  /* 0x00000057ff57723e */ /* 0x000fe400000010ff */
[----:B------:R0:W-:Y:S01]  /*63d0*/  @P5 STG.E.U16 desc[UR36][R4.64+0xd2], R79 ;  /* 0x0000d24f04005986 */ /* 0x0001e2000c101524 */
[C---:B------:R-:W-:Y:S02]  /*63e0*/  ISETP.GT.AND P5, PT, R3.reuse, RZ, P3 ;  /* 0x000000ff0300720c */ /* 0x040fe40001fa4270 */
[----:B------:R-:W-:-:S11]  /*63f0*/  ISETP.GT.AND P3, PT, R3, 0x8, P3 ;  /* 0x000000080300780c */ /* 0x000fd60001f64270 */
[----:B0-----:R-:W-:Y:S02]  /*6400*/  @P5 IMAD.MOV.U32 R4, RZ, RZ, R6 ;  /* 0x000000ffff045224 */ /* 0x001fe400078e0006 */
[----:B------:R-:W-:-:S05]  /*6410*/  @P5 IMAD.MOV.U32 R5, RZ, RZ, R7 ;  /* 0x000000ffff055224 */ /* 0x000fca00078e0007 */
[----:B------:R0:W-:Y:S01]  /*6420*/  @P5 STG.E.U16 desc[UR36][R4.64+0xe0], R80 ;  /* 0x0000e05004005986 */ /* 0x0001e2000c101524 */
[C---:B------:R-:W-:Y:S02]  /*6430*/  ISETP.GT.AND P5, PT, R3.reuse, RZ, P0 ;  /* 0x000000ff0300720c */ /* 0x040fe400007a4270 */
[----:B------:R-:W-:Y:S01]  /*6440*/  ISETP.GT.AND P0, PT, R3, 0x8, P0 ;  /* 0x000000080300780c */ /* 0x000fe20000704270 */
[----:B0-----:R-:W-:Y:S02]  /*6450*/  @P4 IMAD.MOV.U32 R4, RZ, RZ, R6 ;  /* 0x000000ffff044224 */ /* 0x001fe400078e0006 */
[----:B------:R-:W-:-:S05]  /*6460*/  @P4 IMAD.MOV.U32 R5, RZ, RZ, R7 ;  /* 0x000000ffff054224 */ /* 0x000fca00078e0007 */
[----:B------:R0:W-:Y:S01]  /*6470*/  @P4 STG.E.U16 desc[UR36][R4.64+0xe2], R81 ;  /* 0x0000e25104004986 */ /* 0x0001e2000c101524 */
[C---:B------:R-:W-:Y:S02]  /*6480*/  ISETP.GT.AND P4, PT, R3.reuse, RZ, P1 ;  /* 0x000000ff0300720c */ /* 0x040fe40000f84270 */
[----:B------:R-:W-:Y:S01]  /*6490*/  ISETP.GT.AND P1, PT, R3, 0x8, P1 ;  /* 0x000000080300780c */ /* 0x000fe20000f24270 */
[----:B0-----:R-:W-:Y:S02]  /*64a0*/  @P3 IMAD.MOV.U32 R4, RZ, RZ, R8 ;  /* 0x000000ffff043224 */ /* 0x001fe400078e0008 */
[----:B------:R-:W-:-:S05]  /*64b0*/  @P3 IMAD.MOV.U32 R5, RZ, RZ, R9 ;  /* 0x000000ffff053224 */ /* 0x000fca00078e0009 */
[----:B------:R0:W-:Y:S02]  /*64c0*/  @P3 STG.E.U16 desc[UR36][R4.64+0xe0], R82 ;  /* 0x0000e05204003986 */ /* 0x0001e4000c101524 */
[----:B0-----:R-:W-:Y:S02]  /*64d0*/  @P2 IMAD.MOV.U32 R4, RZ, RZ, R8 ;  /* 0x000000ffff042224 */ /* 0x001fe400078e0008 */
[----:B------:R-:W-:-:S05]  /*64e0*/  @P2 IMAD.MOV.U32 R5, RZ, RZ, R9 ;  /* 0x000000ffff052224 */ /* 0x000fca00078e0009 */
[----:B------:R0:W-:Y:S02]  /*64f0*/  @P2 STG.E.U16 desc[UR36][R4.64+0xe2], R83 ;  /* 0x0000e25304002986 */ /* 0x0001e4000c101524 */
[----:B0-----:R-:W-:Y:S02]  /*6500*/  @P4 IMAD.MOV.U32 R4, RZ, RZ, R6 ;  /* 0x000000ffff044224 */ /* 0x001fe400078e0006 */
[----:B------:R-:W-:-:S05]  /*6510*/  @P4 IMAD.MOV.U32 R5, RZ, RZ, R7 ;  /* 0x000000ffff054224 */ /* 0x000fca00078e0007 */
[----:B------:R0:W-:Y:S04]  /*6520*/  @P4 STG.E.U16 desc[UR36][R4.64+0xf0], R84 ;  /* 0x0000f05404004986 */ /* 0x0001e8000c101524 */
[----:B------:R1:W-:Y:S01]  /*6530*/  @P5 STG.E.U16 desc[UR36][R6.64+0xf2], R85 ;  /* 0x0000f25506005986 */ /* 0x0003e2000c101524 */
[----:B0-----:R-:W-:Y:S02]  /*6540*/  @P1 IMAD.MOV.U32 R4, RZ, RZ, R8 ;  /* 0x000000ffff041224 */ /* 0x001fe400078e0008 */
[----:B------:R-:W-:-:S05]  /*6550*/  @P1 IMAD.MOV.U32 R5, RZ, RZ, R9 ;  /* 0x000000ffff051224 */ /* 0x000fca00078e0009 */
[----:B------:R1:W-:Y:S04]  /*6560*/  @P1 STG.E.U16 desc[UR36][R4.64+0xf0], R86 ;  /* 0x0000f05604001986 */ /* 0x0003e8000c101524 */
[----:B------:R1:W-:Y:S02]  /*6570*/  @P0 STG.E.U16 desc[UR36][R8.64+0xf2], R87 ;  /* 0x0000f25708000986 */ /* 0x0003e4000c101524 */
.L_x_158:
[----:B------:R-:W-:Y:S05]  /*6580*/  BSYNC B0 ;  /* 0x0000000000007941 */ /* 0x000fea0003800000 */
.L_x_32:
[----:B------:R-:W-:Y:S01]  /*6590*/  IADD3 R16, P0, R16, UR38, RZ ;  /* 0x0000002610107c10 */ /* 0x000fe2000ff1e0ff */
[----:B------:R-:W-:Y:S01]  /*65a0*/  ULDC.64 UR4, c[0x0][0x650] ;  /* 0x0001940000047ab9 */ /* 0x000fe20000000a00 */
[----:B------:R-:W-:Y:S01]  /*65b0*/  PRMT R3, RZ, 0x7610, R3 ;  /* 0x00007610ff037816 */ /* 0x000fe20000000003 */
[----:B------:R-:W-:Y:S01]  /*65c0*/  IMAD.MOV.U32 R100, RZ, RZ, -0x1 ;  /* 0xffffffffff647424 */ /* 0x000fe200078e00ff */
[----:B------:R-:W-:Y:S01]  /*65d0*/  IADD3.X R17, R17, UR41, RZ, P0, !PT ;  /* 0x0000002911117c10 */ /* 0x000fe200087fe4ff */
[----:B------:R-:W-:Y:S01]  /*65e0*/  IMAD.MOV.U32 R101, RZ, RZ, -0x1 ;  /* 0xffffffffff657424 */ /* 0x000fe200078e00ff */
[----:B------:R-:W-:-:S04]  /*65f0*/  ISETP.GE.U32.AND P0, PT, R16, UR4, PT ;  /* 0x0000000410007c0c */ /* 0x000fc8000bf06070 */
[----:B------:R-:W-:-:S13]  /*6600*/  ISETP.GE.U32.AND.EX P0, PT, R17, UR5, PT, P0 ;  /* 0x0000000511007c0c */ /* 0x000fda000bf06100 */
[----:B------:R-:W-:Y:S05]  /*6610*/  @P0 BRA `(.L_x_159) ;  /* 0x00000004004c0947 */ /* 0x000fea0003800000 */
[----:B------:R-:W0:Y:S01]  /*6620*/  LDC.64 R10, c[0x0][0x628] ;  /* 0x00018a00ff0a7b82 */ /* 0x000e220000000a00 */
[----:B---3--:R-:W3:Y:S01]  /*6630*/  S2R R12, SR_CTAID.X ;  /* 0x00000000000c7919 */ /* 0x008ee20000002500 */
[----:B-12-4-:R-:W-:Y:S02]  /*6640*/  IMAD.MOV.U32 R8, RZ, RZ, R16 ;  /* 0x000000ffff087224 */ /* 0x016fe400078e0010 */
[----:B------:R-:W-:Y:S01]  /*6650*/  IMAD.MOV.U32 R9, RZ, RZ, R17 ;  /* 0x000000ffff097224 */ /* 0x000fe200078e0011 */
[----:B------:R-:W1:Y:S03]  /*6660*/  S2R R20, SR_CTAID.Y ;  /* 0x0000000000147919 */ /* 0x000e660000002600 */
[----:B------:R-:W2:Y:S08]  /*6670*/  LDC R0, c[0x0][0x630] ;  /* 0x00018c00ff007b82 */ /* 0x000eb00000000800 */
[----:B------:R-:W4:Y:S01]  /*6680*/  LDC.64 R14, c[0x0][0x620] ;  /* 0x00018800ff0e7b82 */ /* 0x000f220000000a00 */
[----:B0-----:R-:W-:-:S04]  /*6690*/  ISETP.NE.U32.AND P0, PT, R10, RZ, PT ;  /* 0x000000ff0a00720c */ /* 0x001fc80003f05070 */
[----:B------:R-:W-:-:S13]  /*66a0*/  ISETP.NE.AND.EX P0, PT, R11, RZ, PT, P0 ;  /* 0x000000ff0b00720c */ /* 0x000fda0003f05300 */
[----:B-1234-:R-:W-:Y:S05]  /*66b0*/  @!P0 BRA `(.L_x_160) ;  /* 0x0000000000288947 */ /* 0x01efea0003800000 */
        /* <DEDUP_REMOVED lines=10> */
.L_x_160:
[-CC-:B------:R-:W-:Y:S01]  /*6760*/  SHF.R.U64 R101, R8, R0.reuse, R9.reuse ;  /* 0x0000000008657219 */ /* 0x180fe20000001209 */
[----:B------:R-:W0:Y:S01]  /*6770*/  LDC.64 R26, c[0x0][0x640] ;  /* 0x00019000ff1a7b82 */ /* 0x000e220000000a00 */
[----:B------:R-:W-:Y:S01]  /*6780*/  SHF.R.U32.HI R0, RZ, R0, R9 ;  /* 0x00000000ff007219 */ /* 0x000fe20000011609 */
[----:B------:R-:W-:Y:S01]  /*6790*/  ULDC UR4, c[0x0][0x150] ;  /* 0x0000540000047ab9 */ /* 0x000fe20000000800 */
[----:B------:R-:W-:Y:S02]  /*67a0*/  IADD3 R3, P0, RZ, -R101, RZ ;  /* 0x80000065ff037210 */ /* 0x000fe40007f1e0ff */
[----:B------:R-:W-:-:S03]  /*67b0*/  I2FP.F32.U32 R7, R12 ;  /* 0x0000000c00077245 */ /* 0x000fc60000201000 */
[----:B------:R-:W1:Y:S01]  /*67c0*/  LDC R6, c[0x0][0x618] ;  /* 0x00018600ff067b82 */ /* 0x000e620000000800 */
[----:B------:R-:W-:Y:S02]  /*67d0*/  IMAD.X R5, RZ, RZ, ~R0, P0 ;  /* 0x000000ffff057224 */ /* 0x000fe400000e0e00 */
[----:B------:R-:W-:Y:S01]  /*67e0*/  FMUL R7, R7, UR4 ;  /* 0x0000000407077c20 */ /* 0x000fe20008400000 */
[----:B------:R-:W-:Y:S01]  /*67f0*/  ULDC UR4, c[0x0][0x154] ;  /* 0x0000550000047ab9 */ /* 0x000fe20000000800 */
[-C--:B------:R-:W-:Y:S02]  /*6800*/  IMAD R0, R5, R14.reuse, RZ ;  /* 0x0000000e05007224 */ /* 0x080fe400078e02ff */
[C---:B------:R-:W-:Y:S01]  /*6810*/  IMAD.WIDE.U32 R4, R3.reuse, R14, R16 ;  /* 0x0000000e03047225 */ /* 0x040fe200078e0010 */
[----:B------:R-:W2:Y:S01]  /*6820*/  LDC R8, c[0x0][0x608] ;  /* 0x00018200ff087b82 */ /* 0x000ea20000000800 */
[----:B------:R-:W3:Y:S02]  /*6830*/  F2I.U32.TRUNC.NTZ R7, R7 ;  /* 0x0000000700077305 */ /* 0x000ee4000020f000 */
[----:B------:R-:W-:Y:S01]  /*6840*/  IMAD R3, R3, R15, R0 ;  /* 0x0000000f03037224 */ /* 0x000fe200078e0200 */
[----:B------:R-:W-:-:S03]  /*6850*/  I2FP.F32.U32 R0, R20 ;  /* 0x0000001400007245 */ /* 0x000fc60000201000 */
[----:B------:R-:W-:Y:S01]  /*6860*/  IMAD.IADD R3, R5, 0x1, R3 ;  /* 0x0000000105037824 */ /* 0x000fe200078e0203 */
[----:B------:R-:W4:Y:S01]  /*6870*/  LDC R11, c[0x0][0x658] ;  /* 0x00019600ff0b7b82 */ /* 0x000f220000000800 */
[----:B0-----:R-:W-:-:S04]  /*6880*/  ISETP.NE.U32.AND P0, PT, R26, RZ, PT ;  /* 0x000000ff1a00720c */ /* 0x001fc80003f05070 */
[----:B------:R-:W-:-:S03]  /*6890*/  ISETP.NE.AND.EX P0, PT, R27, RZ, PT, P0 ;  /* 0x000000ff1b00720c */ /* 0x000fc60003f05300 */
[----:B------:R-:W0:Y:S01]  /*68a0*/  LDC R9, c[0x0][0x144] ;  /* 0x00005100ff097b82 */ /* 0x000e220000000800 */
[-C--:B-1----:R-:W-:Y:S01]  /*68b0*/  SHF.R.U64 R10, R4, R6.reuse, R3 ;  /* 0x00000006040a7219 */ /* 0x082fe20000001203 */
[----:B---3--:R-:W-:Y:S01]  /*68c0*/  IMAD.MOV R7, RZ, RZ, -R7 ;  /* 0x000000ffff077224 */ /* 0x008fe200078e0a07 */
[----:B------:R-:W-:Y:S01]  /*68d0*/  SHF.R.U32.HI R3, RZ, R6, R3 ;  /* 0x00000006ff037219 */ /* 0x000fe20000011603 */
[----:B------:R-:W-:-:S04]  /*68e0*/  FMUL R6, R0, UR4 ;  /* 0x0000000400067c20 */ /* 0x000fc80008400000 */
[----:B------:R-:W1:Y:S01]  /*68f0*/  LDC R21, c[0x0][0x148] ;  /* 0x00005200ff157b82 */ /* 0x000e620000000800 */
[----:B------:R3:W0:Y:S01]  /*6900*/  F2I.U32.TRUNC.NTZ R14, R6 ;  /* 0x00000006000e7305 */ /* 0x000622000020f000 */
[-CC-:B--2---:R-:W-:Y:S02]  /*6910*/  SHF.R.U64 R13, R10, R8.reuse, R3.reuse ;  /* 0x000000080a0d7219 */ /* 0x184fe40000001203 */
[----:B------:R-:W-:-:S04]  /*6920*/  SHF.R.U32.HI R0, RZ, R8, R3 ;  /* 0x00000008ff007219 */ /* 0x000fc80000011603 */
[----:B-----5:R-:W2:Y:S01]  /*6930*/  LDC R24, c[0x0][0x648] ;  /* 0x00019200ff187b82 */ /* 0x020ea20000000800 */
[-CC-:B----4-:R-:W-:Y:S02]  /*6940*/  SHF.R.U64 R15, R13, R11.reuse, R0.reuse ;  /* 0x0000000b0d0f7219 */ /* 0x190fe40000001200 */
[----:B------:R-:W-:-:S03]  /*6950*/  SHF.R.U32.HI R5, RZ, R11, R0 ;  /* 0x0000000bff057219 */ /* 0x000fc60000011600 */
[----:B------:R-:W-:Y:S02]  /*6960*/  IMAD.MOV.U32 R4, RZ, RZ, R15 ;  /* 0x000000ffff047224 */ /* 0x000fe400078e000f */
[----:B------:R-:W4:Y:S01]  /*6970*/  LDC R28, c[0x0][0x638] ;  /* 0x00018e00ff1c7b82 */ /* 0x000f220000000800 */
[----:B0-----:R-:W-:-:S07]  /*6980*/  IMAD R25, R9, R7, R12 ;  /* 0x0000000709197224 */ /* 0x001fce00078e020c */
[----:B------:R-:W0:Y:S08]  /*6990*/  LDC R29, c[0x0][0x610] ;  /* 0x00018400ff1d7b82 */ /* 0x000e300000000800 */
[----:B------:R-:W0:Y:S01]  /*69a0*/  LDC R30, c[0x0][0x600] ;  /* 0x00018000ff1e7b82 */ /* 0x000e220000000800 */
[----:B-123--:R-:W-:Y:S05]  /*69b0*/  @!P0 BRA `(.L_x_161) ;  /* 0x0000000000288947 */ /* 0x00efea0003800000 */
[----:B------:R-:W1:Y:S02]  /*69c0*/  LDC R0, c[0x0][0x64c] ;  /* 0x00019300ff007b82 */ /* 0x000e640000000800 */
[----:B-1----:R-:W-:-:S05]  /*69d0*/  IADD3 R3, P0, R15, R0, RZ ;  /* 0x000000000f037210 */ /* 0x002fca0007f1e0ff */
        /* <DEDUP_REMOVED lines=8> */
.L_x_161:
[----:B------:R-:W-:Y:S01]  /*6a60*/  ISETP.NE.AND P0, PT, R2, 0x1, PT ;  /* 0x000000010200780c */ /* 0x000fe20003f05270 */
[----:B------:R-:W-:Y:S01]  /*6a70*/  IMAD.MOV R14, RZ, RZ, -R14 ;  /* 0x000000ffff0e7224 */ /* 0x000fe200078e0a0e */
[----:B------:R-:W-:Y:S02]  /*6a80*/  SHF.R.U64 R3, R4, R24, R5 ;  /* 0x0000001804037219 */ /* 0x000fe40000001205 */
[----:B------:R-:W-:Y:S02]  /*6a90*/  LOP3.LUT R0, R13, R98, RZ, 0xc0, !PT ;  /* 0x000000620d007212 */ /* 0x000fe400078ec0ff */
[----:B------:R-:W-:Y:S01]  /*6aa0*/  LOP3.LUT R10, R10, R97, RZ, 0xc0, !PT ;  /* 0x000000610a0a7212 */ /* 0x000fe200078ec0ff */
[----:B------:R-:W-:Y:S02]  /*6ab0*/  IMAD.MOV R4, RZ, RZ, -R3 ;  /* 0x000000ffff047224 */ /* 0x000fe400078e0a03 */
[----:B------:R-:W-:Y:S02]  /*6ac0*/  IMAD R0, R93, R3, R0 ;  /* 0x000000035d007224 */ /* 0x000fe400078e0200 */
[----:B----4-:R-:W-:-:S02]  /*6ad0*/  IMAD R3, R4, R28, R15 ;  /* 0x0000001c04037224 */ /* 0x010fc400078e020f */
[----:B------:R-:W-:Y:S02]  /*6ae0*/  @P0 IMAD R25, R21, R14, R20 ;  /* 0x0000000e15190224 */ /* 0x000fe400078e0214 */
[----:B0-----:R-:W-:Y:S02]  /*6af0*/  IMAD R5, R3, R30, R10 ;  /* 0x0000001e03057224 */ /* 0x001fe400078e020a */
[----:B------:R-:W-:Y:S02]  /*6b00*/  IMAD R0, R0, R29, R25 ;  /* 0x0000001d00007224 */ /* 0x000fe400078e0219 */
[----:B------:R-:W-:-:S03]  /*6b10*/  IMAD.MOV.U32 R4, RZ, RZ, 0x1 ;  /* 0x00000001ff047424 */ /* 0x000fc600078e00ff */
[----:B------:R-:W-:Y:S02]  /*6b20*/  SEL R100, R5, R0, !P0 ;  /* 0x0000000005647207 */ /* 0x000fe40004000000 */
[----:B------:R-:W-:Y:S02]  /*6b30*/  PRMT R3, R4, 0x7610, R3 ;  /* 0x0000761004037816 */ /* 0x000fe40000000003 */
[----:B------:R-:W-:-:S07]  /*6b40*/  SEL R0, R0, R5, !P0 ;  /* 0x0000000500007207 */ /* 0x000fce0004000000 */
.L_x_159:
[----:B------:R-:W-:Y:S01]  /*6b50*/  LOP3.LUT P0, RZ, R3, 0xff, RZ, 0xc0, !PT ;  /* 0x000000ff03ff7812 */ /* 0x000fe2000780c0ff */
[----:B------:R-:W-:Y:S01]  /*6b60*/  UIMAD.WIDE.U32 UR4, UR42, -0x55555555, URZ ;  /* 0xaaaaaaab2a0478a5 */ /* 0x000fe2000f8e003f */
[----:B------:R-:W-:-:S03]  /*6b70*/  IMAD.MOV.U32 R103, RZ, RZ, R0 ;  /* 0x000000ffff677224 */ /* 0x000fc600078e0000 */
[----:B------:R-:W-:-:S04]  /*6b80*/  USHF.R.U32.HI UR4, URZ, 0x1, UR5 ;  /* 0x000000013f047899 */ /* 0x000fc80008011605 */
[----:B------:R-:W-:-:S04]  /*6b90*/  UIMAD UR42, UR4, -0x3, UR42 ;  /* 0xfffffffd042a78a4 */ /* 0x000fc8000f8e022a */
[----:B------:R-:W-:Y:S08]  /*6ba0*/  @P0 BRA `(.L_x_162) ;  /* 0xffffffa8002c0947 */ /* 0x000ff0000383ffff */
[----:B------:R-:W-:Y:S05]  /*6bb0*/  EXIT ;  /* 0x000000000000794d */ /* 0x000fea0003800000 */
.L_x_7:
        /* <DEDUP_REMOVED lines=26> */
.L_x_164:
[----:B------:R-:W0:Y:S01]  /*6d60*/  LDC.64 R28, c[0x0][0x640] ;  /* 0x00019000ff1c7b82 */ /* 0x000e220000000a00 */
[-CC-:B------:R-:W-:Y:S01]  /*6d70*/  SHF.R.U64 R21, R14, R8.reuse, R15.reuse ;  /* 0x000000080e157219 */ /* 0x180fe2000000120f */
[----:B------:R-:W-:Y:S01]  /*6d80*/  IMAD.MOV.U32 R31, RZ, RZ, 0x1 ;  /* 0x00000001ff1f7424 */ /* 0x000fe200078e00ff */
[----:B------:R-:W-:Y:S02]  /*6d90*/  SHF.R.U32.HI R7, RZ, R8, R15 ;  /* 0x00000008ff077219 */ /* 0x000fe4000001160f */
[----:B------:R-:W-:-:S03]  /*6da0*/  IADD3 R13, P0, RZ, -R21, RZ ;  /* 0x80000015ff0d7210 */ /* 0x000fc60007f1e0ff */
[----:B------:R-:W1:Y:S02]  /*6db0*/  LDC R12, c[0x0][0x618] ;  /* 0x00018600ff0c7b82 */ /* 0x000e640000000800 */
[----:B------:R-:W-:Y:S02]  /*6dc0*/  IMAD.X R7, RZ, RZ, ~R7, P0 ;  /* 0x000000ffff077224 */ /* 0x000fe400000e0e07 */
[----:B------:R-:W-:-:S04]  /*6dd0*/  IMAD.WIDE.U32 R10, R13, R24, R16 ;  /* 0x000000180d0a7225 */ /* 0x000fc800078e0010 */
[----:B------:R-:W2:Y:S01]  /*6de0*/  LDC R14, c[0x0][0x608] ;  /* 0x00018200ff0e7b82 */ /* 0x000ea20000000800 */
[----:B------:R-:W-:-:S04]  /*6df0*/  IMAD R8, R7, R24, RZ ;  /* 0x0000001807087224 */ /* 0x000fc800078e02ff */
[----:B------:R-:W-:-:S03]  /*6e00*/  IMAD R7, R13, R25, R8 ;  /* 0x000000190d077224 */ /* 0x000fc600078e0208 */
[----:B------:R-:W3:Y:S01]  /*6e10*/  LDC R26, c[0x0][0x658] ;  /* 0x00019600ff1a7b82 */ /* 0x000ee20000000800 */
[----:B------:R-:W-:Y:S01]  /*6e20*/  IMAD.IADD R7, R11, 0x1, R7 ;  /* 0x000000010b077824 */ /* 0x000fe200078e0207 */
[----:B0-----:R-:W-:Y:S01]  /*6e30*/  ISETP.NE.U32.AND P0, PT, R28, RZ, PT ;  /* 0x000000ff1c00720c */ /* 0x001fe20003f05070 */
[----:B------:R-:W-:-:S03]  /*6e40*/  IMAD.MOV.U32 R11, RZ, RZ, -0x1 ;  /* 0xffffffffff0b7424 */ /* 0x000fc600078e00ff */
        /* <DEDUP_REMOVED lines=8> */
[-C--:B---3--:R-:W-:Y:S02]  /*6ed0*/  SHF.L.U32 R10, R11, R26.reuse, RZ ;  /* 0x0000001a0b0a7219 */ /* 0x088fe400000006ff */
[--C-:B------:R-:W-:Y:S02]  /*6ee0*/  SHF.R.U64 R24, R22, R26, R7.reuse ;  /* 0x0000001a16187219 */ /* 0x100fe40000001207 */
[----:B------:R-:W-:Y:S02]  /*6ef0*/  LOP3.LUT R33, RZ, R10, RZ, 0x33, !PT ;  /* 0x0000000aff217212 */ /* 0x000fe400078e33ff */
[----:B------:R-:W-:Y:S01]  /*6f00*/  SHF.R.U32.HI R11, RZ, R26, R7 ;  /* 0x0000001aff0b7219 */ /* 0x000fe20000011607 */
[----:B------:R-:W3:Y:S01]  /*6f10*/  LDC R30, c[0x0][0x610] ;  /* 0x00018400ff1e7b82 */ /* 0x000ee20000000800 */
[----:B------:R-:W-:Y:S01]  /*6f20*/  IMAD.MOV.U32 R10, RZ, RZ, R24 ;  /* 0x000000ffff0a7224 */ /* 0x000fe200078e0018 */
[----:B------:R-:W-:Y:S06]  /*6f30*/  @!P0 BRA `(.L_x_165) ;  /* 0x0000000000288947 */ /* 0x000fec0003800000 */
        /* <DEDUP_REMOVED lines=10> */
.L_x_165:
[----:B------:R-:W-:Y:S02]  /*6fe0*/  ISETP.NE.AND P0, PT, R2, 0x1, PT ;  /* 0x000000010200780c */ /* 0x000fe40003f05270 */
[----:B-1----:R-:W-:Y:S01]  /*6ff0*/  SHF.R.U64 R8, R10, R8, R11 ;  /* 0x000000080a087219 */ /* 0x002fe2000000120b */
[----:B0-----:R-:W-:Y:S01]  /*7000*/  VIADD R11, R25, 0xffffffff ;  /* 0xffffffff190b7836 */ /* 0x001fe20000000000 */
[----:B------:R-:W-:Y:S02]  /*7010*/  SHF.L.U32 R31, R31, R26, RZ ;  /* 0x0000001a1f1f7219 */ /* 0x000fe400000006ff */
[----:B------:R-:W-:Y:S01]  /*7020*/  LOP3.LUT R5, R22, R33, RZ, 0xc0, !PT ;  /* 0x0000002116057212 */ /* 0x000fe200078ec0ff */
[----:B------:R-:W-:-:S04]  /*7030*/  IMAD.MOV R7, RZ, RZ, -R8 ;  /* 0x000000ffff077224 */ /* 0x000fc800078e0a08 */
[----:B------:R-:W-:Y:S02]  /*7040*/  IMAD R5, R31, R8, R5 ;  /* 0x000000081f057224 */ /* 0x000fe400078e0205 */
[----:B------:R-:W-:Y:S01]  /*7050*/  @P0 IMAD R6, R9, R23, R4 ;  /* 0x0000001709060224 */ /* 0x000fe200078e0204 */
[----:B------:R-:W-:Y:S01]  /*7060*/  LOP3.LUT R9, R20, R11, RZ, 0xc0, !PT ;  /* 0x0000000b14097212 */ /* 0x000fe200078ec0ff */
[----:B--2---:R-:W-:Y:S02]  /*7070*/  IMAD R4, R7, R27, R24 ;  /* 0x0000001b07047224 */ /* 0x004fe400078e0218 */
[----:B---3--:R-:W-:Y:S02]  /*7080*/  IMAD R6, R5, R30, R6 ;  /* 0x0000001e05067224 */ /* 0x008fe400078e0206 */
[----:B------:R-:W-:Y:S02]  /*7090*/  IMAD R5, R4, R25, R9 ;  /* 0x0000001904057224 */ /* 0x000fe400078e0209 */
[----:B------:R-:W-:-:S02]  /*70a0*/  IMAD.MOV.U32 R8, RZ, RZ, 0x1 ;  /* 0x00000001ff087424 */ /* 0x000fc400078e00ff */
[----:B------:R-:W-:Y:S01]  /*70b0*/  IMAD.MOV.U32 R7, RZ, RZ, R21 ;  /* 0x000000ffff077224 */ /* 0x000fe200078e0015 */
[----:B------:R-:W-:Y:S02]  /*70c0*/  SEL R19, R5, R6, !P0 ;  /* 0x0000000605137207 */ /* 0x000fe40004000000 */
[----:B------:R-:W-:-:S07]  /*70d0*/  SEL R12, R6, R5, !P0 ;  /* 0x00000005060c7207 */ /* 0x000fce0004000000 */
.L_x_163:
[----:B------:R-:W-:-:S08]  /*70e0*/  NOP ;  /* 0x0000000000007918 */ /* 0x000fd00000000000 */
[----:B------:R-:W0:-:S00]  /*70f0*/  USETMAXREG.DEALLOC.CTAPOOL 0x28 ;  /* 0x00000028000079c8 */ /* 0x000e0000080e0500 */
[----:B0-----:R-:W-:-:S13]  /*7100*/  ISETP.NE.AND P0, PT, R3, RZ, PT ;  /* 0x000000ff0300720c */ /* 0x001fda0003f05270 */
[----:B------:R-:W-:Y:S05]  /*7110*/  @P0 EXIT ;  /* 0x000000000000094d */ /* 0x000fea0003800000 */
[----:B------:R-:W-:Y:S01]  /*7120*/  LOP3.LUT P0, RZ, R8, 0xff, RZ, 0xc0, !PT ;  /* 0x000000ff08ff7812 */ /* 0x000fe2000780c0ff */
[----:B------:R-:W-:Y:S02]  /*7130*/  IMAD.MOV.U32 R3, RZ, RZ, 0x1 ;  /* 0x00000001ff037424 */ /* 0x000fe400078e00ff */
[----:B------:R-:W-:-:S10]  /*7140*/  IMAD.MOV.U32 R13, RZ, RZ, RZ ;  /* 0x000000ffff0d7224 */ /* 0x000fd400078e00ff */
[----:B------:R-:W-:Y:S05]  /*7150*/  @!P0 BRA `(.L_x_166) ;  /* 0x0000000c00908947 */ /* 0x000fea0003800000 */
[----:B------:R-:W0:Y:S01]  /*7160*/  LDC R3, c[0x0][0x28c] ;  /* 0x0000a300ff037b82 */ /* 0x000e220000000800 */
[----:B------:R-:W-:Y:S01]  /*7170*/  UMOV UR7, 0x1 ;  /* 0x0000000100077882 */ /* 0x000fe20000000000 */
[----:B------:R-:W-:Y:S01]  /*7180*/  ULDC UR14, c[0x0][0x658] ;  /* 0x00019600000e7ab9 */ /* 0x000fe20000000800 */
[----:B------:R-:W-:Y:S01]  /*7190*/  UMOV UR6, 0xffffffff ;  /* 0xffffffff00067882 */ /* 0x000fe20000000000 */
[----:B------:R-:W-:Y:S01]  /*71a0*/  BSSY B0, `(.L_x_166) ;  /* 0x00000df000007945 */ /* 0x000fe20003800000 */
[----:B------:R-:W-:Y:S01]  /*71b0*/  USHF.L.U32 UR6, UR6, UR14, URZ ;  /* 0x0000000e06067299 */ /* 0x000fe2000800063f */
[----:B------:R-:W-:Y:S01]  /*71c0*/  IMAD.MOV.U32 R11, RZ, RZ, 0x1 ;  /* 0x00000001ff0b7424 */ /* 0x000fe200078e00ff */
[----:B------:R-:W-:Y:S01]  /*71d0*/  LOP3.LUT R10, R18, 0x2, RZ, 0xfc, !PT ;  /* 0x00000002120a7812 */ /* 0x000fe200078efcff */
[----:B------:R-:W1:Y:S01]  /*71e0*/  S2UR UR5, SR_CgaCtaId ;  /* 0x00000000000579c3 */ /* 0x000e620000008800 */
[----:B------:R-:W-:Y:S01]  /*71f0*/  IMAD.MOV.U32 R13, RZ, RZ, RZ ;  /* 0x000000ffff0d7224 */ /* 0x000fe200078e00ff */
[----:B------:R-:W-:Y:S01]  /*7200*/  ULDC UR13, c[0x0][0x600] ;  /* 0x00018000000d7ab9 */ /* 0x000fe20000000800 */
[----:B------:R-:W-:Y:S01]  /*7210*/  UMOV UR23, 0x5 ;  /* 0x0000000500177882 */ /* 0x000fe20000000000 */
[----:B------:R-:W-:-:S02]  /*7220*/  UIADD3 UR13, UR13, -0x1, URZ ;  /* 0xffffffff0d0d7890 */ /* 0x000fc4000fffe03f */
[----:B------:R-:W-:Y:S02]  /*7230*/  USHF.L.U32 UR14, UR7, UR14, URZ ;  /* 0x0000000e070e7299 */ /* 0x000fe4000800063f */
[----:B------:R-:W-:Y:S01]  /*7240*/  ULOP3.LUT UR21, URZ, UR6, URZ, 0x33, !UPT ;  /* 0x000000063f157292 */ /* 0x000fe2000f8e333f */
[----:B------:R-:W-:Y:S01]  /*7250*/  ULDC.64 UR30, c[0x0][0x198] ;  /* 0x00006600001e7ab9 */ /* 0x000fe20000000a00 */
[----:B0-----:R-:W-:-:S05]  /*7260*/  VIADD R3, R3, 0x7f ;  /* 0x0000007f03037836 */ /* 0x001fca0000000000 */
[----:B------:R-:W-:Y:S01]  /*7270*/  SHF.R.S32.HI R4, RZ, 0x1f, R3 ;  /* 0x0000001fff047819 */ /* 0x000fe20000011403 */
[----:B-1----:R-:W-:-:S03]  /*7280*/  ULOP3.LUT UR4, UR5, 0x1, URZ, 0xc0, !UPT ;  /* 0x0000000105047892 */ /* 0x002fc6000f8ec03f */
[----:B------:R-:W-:Y:S01]  /*7290*/  LEA.HI R4, R4, R3, RZ, 0x7 ;  /* 0x0000000304047211 */ /* 0x000fe200078f38ff */
[----:B------:R-:W-:Y:S01]  /*72a0*/  USHF.R.U32.HI UR37, URZ, 0x1, UR5 ;  /* 0x000000013f257899 */ /* 0x000fe20008011605 */
[----:B------:R-:W-:Y:S01]  /*72b0*/  IMAD.MOV.U32 R3, RZ, RZ, 0x1 ;  /* 0x00000001ff037424 */ /* 0x000fe200078e00ff */
[----:B------:R-:W-:Y:S01]  /*72c0*/  USHF.L.U32 UR15, UR5, 0x6, URZ ;  /* 0x00000006050f7899 */ /* 0x000fe2000800063f */
[----:B------:R-:W-:Y:S01]  /*72d0*/  SHF.R.S32.HI R8, RZ, 0x7, R4 ;  /* 0x00000007ff087819 */ /* 0x000fe20000011404 */
[----:B------:R-:W-:Y:S02]  /*72e0*/  USHF.L.U32 UR40, UR5, 0xc, URZ ;  /* 0x0000000c05287899 */ /* 0x000fe4000800063f */
[----:B------:R-:W-:Y:S02]  /*72f0*/  ULOP3.LUT UR5, UR5, 0xfffffffe, URZ, 0xc0, !UPT ;  /* 0xfffffffe05057892 */ /* 0x000fe4000f8ec03f */
[----:B------:R-:W-:Y:S01]  /*7300*/  UISETP.GT.U32.AND UP0, UPT, UR4, 0xffff, UPT ;  /* 0x0000ffff0400788c */ /* 0x000fe2000bf04070 */
[----:B------:R-:W-:Y:S01]  /*7310*/  VIADD R9, R8, 0x1 ;  /* 0x0000000108097836 */ /* 0x000fe20000000000 */
[----:B------:R-:W-:-:S02]  /*7320*/  USHF.L.U32 UR22, UR7, UR5, URZ ;  /* 0x0000000507167299 */ /* 0x000fc4000800063f */
[----:B------:R-:W-:Y:S02]  /*7330*/  ULOP3.LUT UR5, UR5, 0x1, URZ, 0xfc, !UPT ;  /* 0x0000000105057892 */ /* 0x000fe4000f8efc3f */
[----:B------:R-:W-:Y:S02]  /*7340*/  USEL UR4, UR4, 0xffff, !UP0 ;  /* 0x0000ffff04047887 */ /* 0x000fe4000c000000 */
[----:B------:R-:W-:Y:S02]  /*7350*/  USHF.L.U32 UR5, UR7, UR5, URZ ;  /* 0x0000000507057299 */ /* 0x000fe4000800063f */
[----:B------:R-:W-:Y:S02]  /*7360*/  ULOP3.LUT UR4, UR4, 0xffff, URZ, 0xc0, !UPT ;  /* 0x0000ffff04047892 */ /* 0x000fe4000f8ec03f */
[----:B------:R-:W-:Y:S02]  /*7370*/  ULOP3.LUT UR15, UR15, 0x40, URZ, 0xc0, !UPT ;  /* 0x000000400f0f7892 */ /* 0x000fe4000f8ec03f */
[----:B------:R-:W-:-:S02]  /*7380*/  ULOP3.LUT UR22, UR22, UR5, URZ, 0xfc, !UPT ;  /* 0x0000000516167292 */ /* 0x000fc4000f8efc3f */
[----:B------:R-:W-:-:S12]  /*7390*/  USHF.L.U32 UR23, UR23, UR4, URZ ;  /* 0x0000000417177299 */ /* 0x000fd8000800063f */
.L_x_177:
[----:B------:R-:W-:-:S03]  /*73a0*/  UMOV UR4, 0xffffffff ;  /* 0xffffffff00047882 */ /* 0x000fc60000000000 */
[----:B------:R-:W-:Y:S05]  /*73b0*/  BRA.DIV UR4, `(.L_x_167) ;  /* 0x0000000e04bc7947 */ /* 0x000fea000b800000 */
[----:B------:R-:W-:-:S13]  /*73c0*/  ELECT P6, URZ, PT ;  /* 0x00000000003f782f */ /* 0x000fda00038c0000 */
.L_x_187:
[----:B------:R-:W0:Y:S01]  /*73d0*/  LDC R4, c[0x0][0x28c] ;  /* 0x0000a300ff047b82 */ /* 0x000e220000000800 */
[----:B------:R-:W-:Y:S01]  /*73e0*/  BSSY B1, `(.L_x_168) ;  /* 0x0000048000017945 */ /* 0x000fe20003800000 */
[----:B0-----:R-:W-:-:S13]  /*73f0*/  ISETP.LT.OR P6, PT, R4, 0x1, !P6 ;  /* 0x000000010400780c */ /* 0x001fda00077c1670 */
[----:B------:R-:W-:Y:S05]  /*7400*/  @P6 BRA `(.L_x_169) ;  /* 0x0000000400146947 */ /* 0x000fea0003800000 */
[----:B------:R-:W-:Y:S01]  /*7410*/  LEA R12, R12, UR37, 0x1 ;  /* 0x000000250c0c7c11 */ /* 0x000fe2000f8e08ff */
[----:B------:R-:W-:Y:S01]  /*7420*/  IMAD.MOV.U32 R20, RZ, RZ, RZ ;  /* 0x000000ffff147224 */ /* 0x000fe200078e00ff */
[----:B------:R-:W-:Y:S01]  /*7430*/  LEA R19, R19, UR15, 0x7 ;  /* 0x0000000f13137c11 */ /* 0x000fe2000f8e38ff */
[----:B------:R-:W-:Y:S02]  /*7440*/  IMAD.MOV.U32 R4, RZ, RZ, R9 ;  /* 0x000000ffff047224 */ /* 0x000fe400078e0009 */
[----:B------:R-:W-:Y:S02]  /*7450*/  IMAD.MOV.U32 R5, RZ, RZ, R3 ;  /* 0x000000ffff057224 */ /* 0x000fe400078e0003 */
[----:B------:R-:W-:Y:S02]  /*7460*/  IMAD.MOV.U32 R6, RZ, RZ, R13 ;  /* 0x000000ffff067224 */ /* 0x000fe400078e000d */
[----:B------:R-:W-:-:S07]  /*7470*/  IMAD.SHL.U32 R15, R12, 0x40, RZ ;  /* 0x000000400c0f7824 */ /* 0x000fce00078e00ff */
.L_x_172:
[----:B------:R-:W0:Y:S01]  /*7480*/  S2R R21, SR_CgaCtaId ;  /* 0x0000000000157919 */ /* 0x000e220000008800 */
[----:B------:R-:W-:Y:S02]  /*7490*/  MOV R12, 0x400 ;  /* 0x00000400000c7802 */ /* 0x000fe40000000f00 */
[----:B------:R-:W-:-:S13]  /*74a0*/  ISETP.NE.AND P1, PT, R0, RZ, PT ;  /* 0x000000ff0000720c */ /* 0x000fda0003f25270 */
[----:B------:R-:W1:Y:S01]  /*74b0*/  @!P1 LDC R14, c[0x0][0x500] ;  /* 0x00014000ff0e9b82 */ /* 0x000e620000000800 */
[----:B0-----:R-:W-:Y:S02]  /*74c0*/  LEA R23, R21, R12, 0x18 ;  /* 0x0000000c15177211 */ /* 0x001fe400078ec0ff */
[----:B------:R-:W-:-:S03]  /*74d0*/  SHF.L.U32 R12, R5, 0x1f, RZ ;  /* 0x0000001f050c7819 */ /* 0x000fc600000006ff */
[----:B------:R-:W-:-:S04]  /*74e0*/  IMAD R21, R6, 0x8, R23 ;  /* 0x0000000806157824 */ /* 0x000fc800078e0217 */
[----:B------:R-:W0:Y:S02]  /*74f0*/  SYNCS.PHASECHK.TRANS64.TRYWAIT P0, [R21+URZ+0x18], R12 ;  /* 0x0000180c150075a7 */ /* 0x000e24000800017f */
[----:B01----:R-:W-:Y:S05]  /*7500*/  @!P0 BRA `(.L_x_170) ;  /* 0x0000000c00888947 */ /* 0x003fea0003800000 */
.L_x_188:
[----:B0-----:R-:W-:Y:S01]  /*7510*/  PRMT R12, R10, 0x9910, RZ ;  /* 0x000099100a0c7816 */ /* 0x001fe200000000ff */
[----:B------:R0:W-:Y:S03]  /*7520*/  @!P1 SYNCS.ARRIVE.TRANS64 RZ, [R21+URZ], R14 ;  /* 0x0000000e15ff99a7 */ /* 0x0001e6000800003f */
[----:B------:R-:W-:-:S13]  /*7530*/  ISETP.NE.AND P0, PT, R12, 0x2, PT ;  /* 0x000000020c00780c */ /* 0x000fda0003f05270 */
[----:B0-----:R-:W-:Y:S05]  /*7540*/  @P0 BRA `(.L_x_171) ;  /* 0x0000000000040947 */ /* 0x001fea0003800000 */
[----:B------:R-:W-:Y:S01]  /*7550*/  BPT.TRAP 0x1 ;  /* 0x000000040000795c */ /* 0x000fe20000300000 */
.L_x_171:
[----:B------:R-:W-:Y:S01]  /*7560*/  R2UR UR8, R6 ;  /* 0x00000000060872ca */ /* 0x000fe200000e0000 */
[----:B------:R-:W-:Y:S01]  /*7570*/  VIADD R4, R4, 0xffffffff ;  /* 0xffffffff04047836 */ /* 0x000fe20000000000 */
[----:B------:R-:W-:Y:S01]  /*7580*/  R2UR UR10, R23 ;  /* 0x00000000170a72ca */ /* 0x000fe200000e0000 */
[----:B------:R-:W-:Y:S01]  /*7590*/  UIADD3 UR4, UP0, UR30, 0xf0, URZ ;  /* 0x000000f01e047890 */ /* 0x000fe2000ff1e03f */
[----:B------:R-:W-:Y:S01]  /*75a0*/  R2UR UR34, R20 ;  /* 0x00000000142272ca */ /* 0x000fe200000e0000 */
[----:B------:R-:W-:Y:S01]  /*75b0*/  UIADD3 UR42, UP1, UR30, 0x1f0, URZ ;  /* 0x000001f01e2a7890 */ /* 0x000fe2000ff3e03f */
[----:B------:R-:W-:Y:S01]  /*75c0*/  R2UR UR33, R21 ;  /* 0x00000000152172ca */ /* 0x000fe200000e0000 */
[----:B------:R-:W-:Y:S01]  /*75d0*/  UIADD3.X UR5, URZ, UR31, URZ, UP0, !UPT ;  /* 0x0000001f3f057290 */ /* 0x000fe200087fe43f */
[----:B------:R-:W-:Y:S01]  /*75e0*/  R2UR UR35, R15 ;  /* 0x000000000f2372ca */ /* 0x000fe200000e0000 */
[----:B------:R-:W-:Y:S01]  /*75f0*/  UPRMT UR29, URZ, 0x5410, UR23 ;  /* 0x000054103f1d7896 */ /* 0x000fe20008000017 */
[----:B------:R-:W-:Y:S01]  /*7600*/  R2UR UR36, R7 ;  /* 0x00000000072472ca */ /* 0x000fe200000e0000 */
[----:B------:R-:W-:Y:S01]  /*7610*/  UIADD3.X UR43, URZ, UR31, URZ, UP1, !UPT ;  /* 0x0000001f3f2b7290 */ /* 0x000fe20008ffe43f */
[----:B------:R-:W-:Y:S01]  /*7620*/  R2UR UR19, R19 ;  /* 0x00000000131372ca */ /* 0x000fe200000e0000 */
[----:B------:R-:W-:Y:S01]  /*7630*/  USHF.L.U32 UR8, UR8, 0xe, URZ ;  /* 0x0000000e08087899 */ /* 0x000fe2000800063f */
[----:B------:R-:W-:Y:S01]  /*7640*/  ISETP.GT.AND P1, PT, R4, 0x1, PT ;  /* 0x000000010400780c */ /* 0x000fe20003f24270 */
[----:B------:R-:W-:Y:S01]  /*7650*/  UPRMT UR44, URZ, 0x5410, UR22 ;  /* 0x000054103f2c7896 */ /* 0x000fe20008000016 */
[----:B------:R-:W-:Y:S01]  /*7660*/  VIADD R6, R6, 0x1 ;  /* 0x0000000106067836 */ /* 0x000fe20000000000 */
[----:B------:R-:W-:Y:S01]  /*7670*/  ULEA UR9, UR37, UR8, 0xc ;  /* 0x0000000825097291 */ /* 0x000fe2000f8e603f */
[----:B------:R-:W-:Y:S01]  /*7680*/  VIADD R20, R20, 0x80 ;  /* 0x0000008014147836 */ /* 0x000fe20000000000 */
[----:B------:R-:W-:-:S02]  /*7690*/  ULOP3.LUT UR8, UR8, 0x1000, UR40, 0xf8, !UPT ;  /* 0x0000100008087892 */ /* 0x000fc4000f8ef828 */
[----:B------:R-:W-:Y:S01]  /*76a0*/  ULEA UR24, UR9, UR10, 0x1 ;  /* 0x0000000a09187291 */ /* 0x000fe2000f8e083f */
[C---:B------:R-:W-:Y:S01]  /*76b0*/  ISETP.NE.AND P0, PT, R6.reuse, 0x3, PT ;  /* 0x000000030600780c */ /* 0x040fe20003f05270 */
[----:B------:R-:W-:Y:S02]  /*76c0*/  ULEA UR8, UR8, UR10, 0x1 ;  /* 0x0000000a08087291 */ /* 0x000fe4000f8e083f */
[----:B------:R-:W-:Y:S01]  /*76d0*/  UIADD3 UR32, UR24, 0x100, URZ ;  /* 0x0000010018207890 */ /* 0x000fe2000fffe03f */
[----:B------:R-:W-:Y:S01]  /*76e0*/  SEL R12, RZ, 0x1, P0 ;  /* 0x00000001ff0c7807 */ /* 0x000fe20000000000 */
[----:B------:R-:W-:Y:S01]  /*76f0*/  UIADD3 UR26, UR34, 0x40, URZ ;  /* 0x00000040221a7890 */ /* 0x000fe2000fffe03f */
[----:B------:R-:W-:Y:S01]  /*7700*/  SEL R6, R6, RZ, P0 ;  /* 0x000000ff06067207 */ /* 0x000fe20000000000 */
[----:B------:R-:W-:Y:S01]  /*7710*/  UIADD3 UR24, UR24, 0x4100, URZ ;  /* 0x0000410018187890 */ /* 0x000fe2000fffe03f */
[----:B------:R-:W-:Y:S01]  /*7720*/  LOP3.LUT R5, R5, R12, RZ, 0x3c, !PT ;  /* 0x0000000c05057212 */ /* 0x000fe200078e3cff */
[----:B------:R-:W-:-:S02]  /*7730*/  UIADD3 UR16, UR8, 0x18100, URZ ;  /* 0x0001810008107890 */ /* 0x000fc4000fffe03f */
[----:B------:R-:W-:Y:S01]  /*7740*/  UIADD3 UR8, UR8, 0x1c100, URZ ;  /* 0x0001c10008087890 */ /* 0x000fe2000fffe03f */
[----:B------:R-:W-:Y:S01]  /*7750*/  UMOV UR6, 0x0 ;  /* 0x0000000000067882 */ /* 0x000fe20000000000 */
[----:B------:R-:W-:Y:S01]  /*7760*/  UMOV UR7, 0x10000000 ;  /* 0x1000000000077882 */ /* 0x000fe20000000000 */
[----:B------:R-:W-:Y:S01]  /*7770*/  UMOV UR25, UR33 ;  /* 0x0000002100197c82 */ /* 0x000fe20008000000 */
[----:B------:R-:W-:Y:S01]  /*7780*/  UMOV UR27, UR35 ;  /* 0x00000023001b7c82 */ /* 0x000fe20008000000 */
[----:B------:R-:W-:Y:S01]  /*7790*/  UMOV UR28, UR36 ;  /* 0x00000024001c7c82 */ /* 0x000fe20008000000 */
[----:B------:R-:W-:Y:S01]  /*77a0*/  UMOV UR17, UR33 ;  /* 0x0000002100117c82 */ /* 0x000fe20008000000 */
[----:B------:R-:W-:Y:S01]  /*77b0*/  UMOV UR18, UR34 ;  /* 0x0000002200127c82 */ /* 0x000fe20008000000 */
[----:B------:R-:W-:Y:S01]  /*77c0*/  UMOV UR20, UR36 ;  /* 0x0000002400147c82 */ /* 0x000fe20008000000 */
[----:B------:R0:W-:Y:S01]  /*77d0*/  UTMALDG.3D.MULTICAST [UR32], [UR4], UR29, desc[UR6] ;  /* 0x00000620040073b4 */ /* 0x0001e2000801181d */
[----:B------:R-:W-:Y:S01]  /*77e0*/  UMOV UR9, UR33 ;  /* 0x0000002100097c82 */ /* 0x000fe20008000000 */
[----:B------:R-:W-:Y:S01]  /*77f0*/  UMOV UR11, UR19 ;  /* 0x00000013000b7c82 */ /* 0x000fe20008000000 */
[----:B------:R-:W-:Y:S01]  /*7800*/  UMOV UR12, UR36 ;  /* 0x00000024000c7c82 */ /* 0x000fe20008000000 */
[----:B------:R-:W-:Y:S01]  /*7810*/  UMOV UR10, UR26 ;  /* 0x0000001a000a7c82 */ /* 0x000fe20008000000 */
[----:B------:R0:W-:Y:S01]  /*7820*/  UTMALDG.3D.MULTICAST [UR24], [UR4], UR29, desc[UR6] ;  /* 0x00000618040073b4 */ /* 0x0001e2000801181d */
[----:B------:R0:W-:Y:S01]  /*7830*/  UTMALDG.3D.MULTICAST [UR16], [UR42], UR44, desc[UR6] ;  /* 0x000006102a0073b4 */ /* 0x0001e2000801182c */
[----:B------:R0:W-:Y:S02]  /*7840*/  UTMALDG.3D.MULTICAST [UR8], [UR42], UR44, desc[UR6] ;  /* 0x000006082a0073b4 */ /* 0x0001e4000801182c */
[----:B0-----:R-:W-:Y:S05]  /*7850*/  @P1 BRA `(.L_x_172) ;  /* 0xfffffffc00081947 */ /* 0x001fea000383ffff */
.L_x_169:
[----:B------:R-:W-:Y:S05]  /*7860*/  BSYNC B1 ;  /* 0x0000000000017941 */ /* 0x000fea0003800000 */
.L_x_168:
[----:B------:R-:W-:Y:S01]  /*7870*/  LOP3.LUT P1, RZ, R11, 0xff, RZ, 0xc0, !PT ;  /* 0x000000ff0bff7812 */ /* 0x000fe2000782c0ff */
[C---:B------:R-:W-:Y:S01]  /*7880*/  IMAD.IADD R13, R8.reuse, 0x1, R13 ;  /* 0x00000001080d7824 */ /* 0x040fe200078e020d */
[----:B------:R-:W-:Y:S01]  /*7890*/  ULDC.64 UR4, c[0x0][0x650] ;  /* 0x0001940000047ab9 */ /* 0x000fe20000000a00 */
[C---:B------:R-:W-:Y:S01]  /*78a0*/  ISETP.GE.U32.AND P2, PT, R8.reuse, 0x3, PT ;  /* 0x000000030800780c */ /* 0x040fe20003f46070 */
[----:B------:R-:W-:Y:S01]  /*78b0*/  BSSY B1, `(.L_x_173) ;  /* 0x000006b000017945 */ /* 0x000fe20003800000 */
[----:B------:R-:W-:Y:S01]  /*78c0*/  IMAD.MOV.U32 R12, RZ, RZ, -0x1 ;  /* 0xffffffffff0c7424 */ /* 0x000fe200078e00ff */
[----:B------:R-:W-:Y:S01]  /*78d0*/  ISETP.GT.U32.AND P0, PT, R13, 0x2, PT ;  /* 0x000000020d00780c */ /* 0x000fe20003f04070 */
[----:B------:R-:W-:Y:S01]  /*78e0*/  IMAD.MOV.U32 R19, RZ, RZ, -0x1 ;  /* 0xffffffffff137424 */ /* 0x000fe200078e00ff */
[----:B------:R-:W-:Y:S01]  /*78f0*/  PRMT R11, RZ, 0x7610, R11 ;  /* 0x00007610ff0b7816 */ /* 0x000fe2000000000b */
[----:B------:R-:W-:Y:S01]  /*7900*/  IMAD.MOV.U32 R7, RZ, RZ, -0x1 ;  /* 0xffffffffff077424 */ /* 0x000fe200078e00ff */
[----:B------:R-:W-:-:S03]  /*7910*/  ISETP.LT.U32.AND P0, PT, R8, 0x3, P0 ;  /* 0x000000030800780c */ /* 0x000fc60000701070 */
[----:B------:R-:W0:Y:S01]  /*7920*/  @P1 S2R R5, SR_CgaCtaId ;  /* 0x0000000000051919 */ /* 0x000e220000008800 */
[----:B------:R-:W-:-:S04]  /*7930*/  @P1 MOV R4, 0x400 ;  /* 0x0000040000041802 */ /* 0x000fc80000000f00 */
[----:B0-----:R-:W-:Y:S01]  /*7940*/  @P1 LEA R6, R5, R4, 0x18 ;  /* 0x0000000405061211 */ /* 0x001fe200078ec0ff */
[----:B------:R-:W-:Y:S01]  /*7950*/  IMAD.WIDE.U32 R4, R13, -0x55555555, RZ ;  /* 0xaaaaaaab0d047825 */ /* 0x000fe200078e00ff */
[----:B------:R-:W-:Y:S02]  /*7960*/  SEL R4, RZ, 0x1, !P0 ;  /* 0x00000001ff047807 */ /* 0x000fe40004000000 */
[----:B------:R0:W-:Y:S01]  /*7970*/  @P1 SYNCS.ARRIVE.TRANS64.A1T0 RZ, [R6+URZ+0x48], RZ ;  /* 0x000048ff06ff19a7 */ /* 0x0001e2000810003f */
[----:B------:R-:W-:Y:S02]  /*7980*/  IADD3 R16, P1, R16, UR38, RZ ;  /* 0x0000002610107c10 */ /* 0x000fe4000ff3e0ff */
[----:B------:R-:W-:Y:S02]  /*7990*/  LOP3.LUT R3, R3, R4, RZ, 0x3c, !PT ;  /* 0x0000000403037212 */ /* 0x000fe400078e3cff */
[----:B------:R-:W-:Y:S02]  /*79a0*/  IADD3.X R17, R17, UR41, RZ, P1, !PT ;  /* 0x0000002911117c10 */ /* 0x000fe40008ffe4ff */
[----:B------:R-:W-:-:S02]  /*79b0*/  ISETP.GE.U32.AND P0, PT, R16, UR4, PT ;  /* 0x0000000410007c0c */ /* 0x000fc4000bf06070 */
[----:B0-----:R-:W-:Y:S02]  /*79c0*/  SHF.R.U32.HI R6, RZ, 0x1, R5 ;  /* 0x00000001ff067819 */ /* 0x001fe40000011605 */
[----:B------:R-:W-:Y:S02]  /*79d0*/  ISETP.GE.U32.AND.EX P0, PT, R17, UR5, PT, P0 ;  /* 0x0000000511007c0c */ /* 0x000fe4000bf06100 */
[----:B------:R-:W-:Y:S01]  /*79e0*/  @P2 LOP3.LUT R3, R3, 0x1, R6, 0x78, !PT ;  /* 0x0000000103032812 */ /* 0x000fe200078e7806 */
[----:B------:R-:W-:Y:S01]  /*79f0*/  IMAD R13, R6, -0x3, R13 ;  /* 0xfffffffd060d7824 */ /* 0x000fe200078e020d */
[----:B------:R-:W-:-:S09]  /*7a00*/  PRMT R4, RZ, 0x7610, R4 ;  /* 0x00007610ff047816 */ /* 0x000fd20000000004 */
[----:B------:R-:W-:Y:S05]  /*7a10*/  @P0 BRA `(.L_x_174) ;  /* 0x0000000400500947 */ /* 0x000fea0003800000 */
[----:B------:R-:W0:Y:S01]  /*7a20*/  S2R R15, SR_CTAID.X ;  /* 0x00000000000f7919 */ /* 0x000e220000002500 */
[----:B------:R-:W-:Y:S01]  /*7a30*/  ULDC.64 UR4, c[0x0][0x628] ;  /* 0x00018a0000047ab9 */ /* 0x000fe20000000a00 */
[----:B------:R-:W1:Y:S01]  /*7a40*/  LDC R20, c[0x0][0x144] ;  /* 0x00005100ff147b82 */ /* 0x000e620000000800 */
[----:B------:R-:W-:Y:S01]  /*7a50*/  ISETP.NE.U32.AND P0, PT, RZ, UR4, PT ;  /* 0x00000004ff007c0c */ /* 0x000fe2000bf05070 */
[----:B------:R-:W2:Y:S01]  /*7a60*/  S2R R12, SR_CTAID.Y ;  /* 0x00000000000c7919 */ /* 0x000ea20000002600 */
[----:B------:R-:W-:Y:S01]  /*7a70*/  ULDC UR6, c[0x0][0x150] ;  /* 0x0000540000067ab9 */ /* 0x000fe20000000800 */
[----:B------:R-:W-:Y:S01]  /*7a80*/  ULDC UR7, c[0x0][0x630] ;  /* 0x00018c0000077ab9 */ /* 0x000fe20000000800 */
[----:B------:R-:W-:Y:S01]  /*7a90*/  ISETP.NE.AND.EX P0, PT, RZ, UR5, PT, P0 ;  /* 0x00000005ff007c0c */ /* 0x000fe2000bf05300 */
[----:B------:R-:W-:Y:S01]  /*7aa0*/  IMAD.MOV.U32 R4, RZ, RZ, R16 ;  /* 0x000000ffff047224 */ /* 0x000fe200078e0010 */
[----:B0-----:R-:W-:-:S05]  /*7ab0*/  I2FP.F32.U32 R5, R15 ;  /* 0x0000000f00057245 */ /* 0x001fca0000201000 */
[----:B------:R-:W-:Y:S01]  /*7ac0*/  FMUL R21, R5, UR6 ;  /* 0x0000000605157c20 */ /* 0x000fe20008400000 */
[----:B------:R-:W-:-:S05]  /*7ad0*/  IMAD.MOV.U32 R5, RZ, RZ, R17 ;  /* 0x000000ffff057224 */ /* 0x000fca00078e0011 */
[----:B--2---:R-:W-:Y:S05]  /*7ae0*/  @!P0 BRA `(.L_x_175) ;  /* 0x0000000000288947 */ /* 0x004fea0003800000 */
[----:B------:R-:W-:Y:S02]  /*7af0*/  ULDC UR6, c[0x0][0x634] ;  /* 0x00018d0000067ab9 */ /* 0x000fe40000000800 */
[----:B------:R-:W-:-:S05]  /*7b00*/  IADD3 R5, P0, R16, UR6, RZ ;  /* 0x0000000610057c10 */ /* 0x000fca000ff1e0ff */
[----:B------:R-:W-:-:S04]  /*7b10*/  IMAD.X R19, RZ, RZ, R17, P0 ;  /* 0x000000ffff137224 */ /* 0x000fc800000e0611 */
[----:B------:R-:W-:-:S04]  /*7b20*/  IMAD.WIDE.U32 R6, R19, UR4, RZ ;  /* 0x0000000413067c25 */ /* 0x000fc8000f8e00ff */
[----:B------:R-:W-:-:S04]  /*7b30*/  IMAD.WIDE.U32 R6, P0, R5, UR5, R6 ;  /* 0x0000000505067c25 */ /* 0x000fc8000f800006 */
[----:B------:R-:W-:-:S04]  /*7b40*/  IMAD.WIDE.U32 R4, R5, UR4, RZ ;  /* 0x0000000405047c25 */ /* 0x000fc8000f8e00ff */
[----:B------:R-:W-:Y:S01]  /*7b50*/  IMAD.MOV.U32 R4, RZ, RZ, R7 ;  /* 0x000000ffff047224 */ /* 0x000fe200078e0007 */
[----:B------:R-:W-:Y:S01]  /*7b60*/  IADD3 RZ, P1, R5, R6, RZ ;  /* 0x0000000605ff7210 */ /* 0x000fe20007f3e0ff */
[----:B------:R-:W-:-:S04]  /*7b70*/  IMAD.X R5, RZ, RZ, RZ, P0 ;  /* 0x000000ffff057224 */ /* 0x000fc800000e06ff */
[----:B------:R-:W-:-:S08]  /*7b80*/  IMAD.WIDE.U32.X R4, R19, UR5, R4, P1 ;  /* 0x0000000513047c25 */ /* 0x000fd000088e0404 */
.L_x_175:
[--C-:B------:R-:W-:Y:S01]  /*7b90*/  SHF.R.U64 R14, R4, UR7, R5.reuse ;  /* 0x00000007040e7c19 */ /* 0x100fe20008001205 */
[----:B------:R-:W0:Y:S01]  /*7ba0*/  F2I.U32.TRUNC.NTZ R21, R21 ;  /* 0x0000001500157305 */ /* 0x000e22000020f000 */
[----:B------:R-:W-:Y:S01]  /*7bb0*/  SHF.R.U32.HI R4, RZ, UR7, R5 ;  /* 0x00000007ff047c19 */ /* 0x000fe20008011605 */
[----:B------:R-:W-:Y:S01]  /*7bc0*/  ULDC.64 UR4, c[0x0][0x620] ;  /* 0x0001880000047ab9 */ /* 0x000fe20000000a00 */
[----:B------:R-:W-:Y:S01]  /*7bd0*/  IADD3 R7, P0, RZ, -R14, RZ ;  /* 0x8000000eff077210 */ /* 0x000fe20007f1e0ff */
[----:B------:R-:W-:-:S04]  /*7be0*/  ULDC.64 UR6, c[0x0][0x640] ;  /* 0x0001900000067ab9 */ /* 0x000fc80000000a00 */
[----:B------:R-:W-:Y:S01]  /*7bf0*/  IMAD.X R4, RZ, RZ, ~R4, P0 ;  /* 0x000000ffff047224 */ /* 0x000fe200000e0e04 */
[----:B------:R-:W-:-:S03]  /*7c00*/  ISETP.NE.U32.AND P0, PT, RZ, UR6, PT ;  /* 0x00000006ff007c0c */ /* 0x000fc6000bf05070 */
[----:B------:R-:W-:Y:S01]  /*7c10*/  IMAD R6, R4, UR4, RZ ;  /* 0x0000000404067c24 */ /* 0x000fe2000f8e02ff */
[----:B------:R-:W-:Y:S01]  /*7c20*/  ISETP.NE.AND.EX P0, PT, RZ, UR7, PT, P0 ;  /* 0x00000007ff007c0c */ /* 0x000fe2000bf05300 */
[----:B------:R-:W-:Y:S01]  /*7c30*/  IMAD.WIDE.U32 R4, R7, UR4, R16 ;  /* 0x0000000407047c25 */ /* 0x000fe2000f8e0010 */
[----:B------:R-:W-:-:S03]  /*7c40*/  ULDC UR4, c[0x0][0x618] ;  /* 0x0001860000047ab9 */ /* 0x000fc60000000800 */
[----:B------:R-:W-:Y:S01]  /*7c50*/  IMAD R7, R7, UR5, R6 ;  /* 0x0000000507077c24 */ /* 0x000fe2000f8e0206 */
[----:B------:R-:W-:Y:S01]  /*7c60*/  ULDC UR5, c[0x0][0x154] ;  /* 0x0000550000057ab9 */ /* 0x000fe20000000800 */
[----:B0-----:R-:W-:Y:S02]  /*7c70*/  IMAD.MOV R6, RZ, RZ, -R21 ;  /* 0x000000ffff067224 */ /* 0x001fe400078e0a15 */
[----:B------:R-:W0:Y:S01]  /*7c80*/  LDC R21, c[0x0][0x148] ;  /* 0x00005200ff157b82 */ /* 0x000e220000000800 */
[----:B------:R-:W-:Y:S02]  /*7c90*/  IMAD.IADD R5, R5, 0x1, R7 ;  /* 0x0000000105057824 */ /* 0x000fe400078e0207 */
[----:B-1----:R-:W-:Y:S01]  /*7ca0*/  IMAD R15, R20, R6, R15 ;  /* 0x00000006140f7224 */ /* 0x002fe200078e020f */
[----:B------:R-:W-:Y:S02]  /*7cb0*/  I2FP.F32.U32 R6, R12 ;  /* 0x0000000c00067245 */ /* 0x000fe40000201000 */
[----:B------:R-:W-:-:S02]  /*7cc0*/  SHF.R.U64 R19, R4, UR4, R5 ;  /* 0x0000000404137c19 */ /* 0x000fc40008001205 */
[----:B------:R-:W-:Y:S01]  /*7cd0*/  SHF.R.U32.HI R4, RZ, UR4, R5 ;  /* 0x00000004ff047c19 */ /* 0x000fe20008011605 */
[----:B------:R-:W-:Y:S01]  /*7ce0*/  FMUL R6, R6, UR5 ;  /* 0x0000000506067c20 */ /* 0x000fe20008400000 */
[----:B------:R-:W-:Y:S02]  /*7cf0*/  ULDC UR4, c[0x0][0x608] ;  /* 0x0001820000047ab9 */ /* 0x000fe40000000800 */
[--C-:B------:R-:W-:Y:S01]  /*7d00*/  SHF.R.U64 R22, R19, UR4, R4.reuse ;  /* 0x0000000413167c19 */ /* 0x100fe20008001204 */
[----:B------:R1:W2:Y:S01]  /*7d10*/  F2I.U32.TRUNC.NTZ R24, R6 ;  /* 0x0000000600187305 */ /* 0x0002a2000020f000 */
[----:B------:R-:W-:Y:S01]  /*7d20*/  SHF.R.U32.HI R5, RZ, UR4, R4 ;  /* 0x00000004ff057c19 */ /* 0x000fe20008011604 */
[----:B------:R-:W-:-:S03]  /*7d30*/  ULDC UR4, c[0x0][0x658] ;  /* 0x0001960000047ab9 */ /* 0x000fc60000000800 */
[--C-:B------:R-:W-:Y:S02]  /*7d40*/  SHF.R.U64 R20, R22, UR4, R5.reuse ;  /* 0x0000000416147c19 */ /* 0x100fe40008001205 */
[----:B------:R-:W-:-:S03]  /*7d50*/  SHF.R.U32.HI R23, RZ, UR4, R5 ;  /* 0x00000004ff177c19 */ /* 0x000fc60008011605 */
[----:B------:R-:W-:Y:S02]  /*7d60*/  IMAD.MOV.U32 R4, RZ, RZ, R20 ;  /* 0x000000ffff047224 */ /* 0x000fe400078e0014 */
[----:B------:R-:W-:Y:S01]  /*7d70*/  IMAD.MOV.U32 R5, RZ, RZ, R23 ;  /* 0x000000ffff057224 */ /* 0x000fe200078e0017 */
[----:B-1----:R-:W-:Y:S06]  /*7d80*/  @!P0 BRA `(.L_x_176) ;  /* 0x0000000000288947 */ /* 0x002fec0003800000 */
        /* <DEDUP_REMOVED lines=10> */
.L_x_176:
[----:B------:R-:W-:Y:S01]  /*7e30*/  ISETP.NE.AND P0, PT, R2, 0x1, PT ;  /* 0x000000010200780c */ /* 0x000fe20003f05270 */
[----:B------:R-:W-:Y:S01]  /*7e40*/  ULDC UR4, c[0x0][0x648] ;  /* 0x0001920000047ab9 */ /* 0x000fe20000000800 */
[----:B------:R-:W-:Y:S01]  /*7e50*/  LOP3.LUT R22, R22, UR21, RZ, 0xc0, !PT ;  /* 0x0000001516167c12 */ /* 0x000fe2000f8ec0ff */
[----:B--2---:R-:W-:Y:S01]  /*7e60*/  IMAD.MOV R24, RZ, RZ, -R24 ;  /* 0x000000ffff187224 */ /* 0x004fe200078e0a18 */
[----:B------:R-:W-:Y:S01]  /*7e70*/  SHF.R.U64 R5, R4, UR4, R5 ;  /* 0x0000000404057c19 */ /* 0x000fe20008001205 */
[----:B------:R-:W-:Y:S01]  /*7e80*/  ULDC UR4, c[0x0][0x638] ;  /* 0x00018e0000047ab9 */ /* 0x000fe20000000800 */
[----:B------:R-:W-:Y:S01]  /*7e90*/  LOP3.LUT R19, R19, UR13, RZ, 0xc0, !PT ;  /* 0x0000000d13137c12 */ /* 0x000fe2000f8ec0ff */
[----:B------:R-:W-:Y:S01]  /*7ea0*/  ULDC UR5, c[0x0][0x610] ;  /* 0x0001840000057ab9 */ /* 0x000fe20000000800 */
[----:B------:R-:W-:Y:S02]  /*7eb0*/  IMAD.MOV.U32 R4, RZ, RZ, 0x1 ;  /* 0x00000001ff047424 */ /* 0x000fe400078e00ff */
[----:B------:R-:W-:-:S02]  /*7ec0*/  IMAD.MOV R7, RZ, RZ, -R5 ;  /* 0x000000ffff077224 */ /* 0x000fc400078e0a05 */
[----:B------:R-:W-:Y:S02]  /*7ed0*/  IMAD R22, R5, UR14, R22 ;  /* 0x0000000e05167c24 */ /* 0x000fe4000f8e0216 */
[----:B0-----:R-:W-:Y:S02]  /*7ee0*/  @P0 IMAD R15, R21, R24, R12 ;  /* 0x00000018150f0224 */ /* 0x001fe400078e020c */
[----:B------:R-:W-:Y:S01]  /*7ef0*/  IMAD R20, R7, UR4, R20 ;  /* 0x0000000407147c24 */ /* 0x000fe2000f8e0214 */
[----:B------:R-:W-:Y:S01]  /*7f00*/  ULDC UR4, c[0x0][0x600] ;  /* 0x0001800000047ab9 */ /* 0x000fe20000000800 */
[----:B------:R-:W-:Y:S02]  /*7f10*/  IMAD R15, R22, UR5, R15 ;  /* 0x00000005160f7c24 */ /* 0x000fe4000f8e020f */
[----:B------:R-:W-:Y:S02]  /*7f20*/  IMAD R20, R20, UR4, R19 ;  /* 0x0000000414147c24 */ /* 0x000fe4000f8e0213 */
[----:B------:R-:W-:-:S03]  /*7f30*/  IMAD.MOV.U32 R7, RZ, RZ, R14 ;  /* 0x000000ffff077224 */ /* 0x000fc600078e000e */
[----:B------:R-:W-:Y:S02]  /*7f40*/  SEL R19, R20, R15, !P0 ;  /* 0x0000000f14137207 */ /* 0x000fe40004000000 */
[----:B------:R-:W-:-:S07]  /*7f50*/  SEL R12, R15, R20, !P0 ;  /* 0x000000140f0c7207 */ /* 0x000fce0004000000 */
.L_x_174:
[----:B------:R-:W-:Y:S05]  /*7f60*/  BSYNC B1 ;  /* 0x0000000000017941 */ /* 0x000fea0003800000 */
.L_x_173:
[----:B------:R-:W-:-:S13]  /*7f70*/  LOP3.LUT P0, RZ, R4, 0xff, RZ, 0xc0, !PT ;  /* 0x000000ff04ff7812 */ /* 0x000fda000780c0ff */
[----:B------:R-:W-:Y:S05]  /*7f80*/  @P0 BRA `(.L_x_177) ;  /* 0xfffffff400040947 */ /* 0x000fea000383ffff */
[----:B------:R-:W-:Y:S05]  /*7f90*/  BSYNC B0 ;  /* 0x0000000000007941 */ /* 0x000fea0003800000 */
.L_x_166:
[----:B------:R-:W-:-:S03]  /*7fa0*/  UMOV UR4, 0xffffffff ;  /* 0xffffffff00047882 */ /* 0x000fc60000000000 */
[----:B------:R-:W-:Y:S05]  /*7fb0*/  BRA.DIV UR4, `(.L_x_178) ;  /* 0x0000000204f07947 */ /* 0x000fea000b800000 */
[----:B------:R-:W-:-:S13]  /*7fc0*/  ELECT P6, URZ, PT ;  /* 0x00000000003f782f */ /* 0x000fda00038c0000 */
.L_x_191:
[----:B------:R-:W-:Y:S04]  /*7fd0*/  BSSY B0, `(.L_x_179) ;  /* 0x0000022000007945 */ /* 0x000fe80003800000 */
[----:B------:R-:W-:Y:S05]  /*7fe0*/  @!P6 BRA `(.L_x_180) ;  /* 0x000000000080e947 */ /* 0x000fea0003800000 */
[----:B------:R-:W-:-:S04]  /*7ff0*/  LOP3.LUT R18, R18, 0x2, RZ, 0xfc, !PT ;  /* 0x0000000212127812 */ /* 0x000fc800078efcff */
[----:B------:R-:W-:-:S13]  /*8000*/  ISETP.NE.AND P0, PT, R18, 0x3, PT ;  /* 0x000000031200780c */ /* 0x000fda0003f05270 */
[----:B------:R-:W-:Y:S05]  /*8010*/  @!P0 BRA `(.L_x_181) ;  /* 0x0000000000048947 */ /* 0x000fea0003800000 */
[----:B------:R-:W-:Y:S01]  /*8020*/  BPT.TRAP 0x1 ;  /* 0x000000040000795c */ /* 0x000fe20000300000 */
.L_x_181:
[----:B------:R-:W0:Y:S01]  /*8030*/  S2R R5, SR_CgaCtaId ;  /* 0x0000000000057919 */ /* 0x000e220000008800 */
[----:B------:R-:W-:Y:S02]  /*8040*/  MOV R0, 0x400 ;  /* 0x0000040000007802 */ /* 0x000fe40000000f00 */
[----:B------:R-:W-:Y:S02]  /*8050*/  SHF.L.U32 R4, R3, 0x1f, RZ ;  /* 0x0000001f03047819 */ /* 0x000fe400000006ff */
[----:B0-----:R-:W-:-:S05]  /*8060*/  LEA R0, R5, R0, 0x18 ;  /* 0x0000000005007211 */ /* 0x001fca00078ec0ff */
[----:B------:R-:W-:-:S04]  /*8070*/  VIADD R0, R0, 0x18 ;  /* 0x0000001800007836 */ /* 0x000fc80000000000 */
[C---:B------:R-:W-:Y:S02]  /*8080*/  IMAD R7, R13.reuse, 0x8, R0 ;  /* 0x000000080d077824 */ /* 0x040fe400078e0200 */
[----:B------:R-:W-:Y:S02]  /*8090*/  VIADD R13, R13, 0x1 ;  /* 0x000000010d0d7836 */ /* 0x000fe40000000000 */
[----:B------:R-:W0:Y:S03]  /*80a0*/  SYNCS.PHASECHK.TRANS64.TRYWAIT P0, [R7+URZ], R4 ;  /* 0x00000004070075a7 */ /* 0x000e26000800017f */
[----:B------:R-:W-:-:S04]  /*80b0*/  ISETP.NE.AND P1, PT, R13, 0x3, PT ;  /* 0x000000030d00780c */ /* 0x000fc80003f25270 */
[----:B------:R-:W-:Y:S02]  /*80c0*/  SEL R2, RZ, 0x1, P1 ;  /* 0x00000001ff027807 */ /* 0x000fe40000800000 */
[----:B------:R-:W-:Y:S02]  /*80d0*/  SEL R13, R13, RZ, P1 ;  /* 0x000000ff0d0d7207 */ /* 0x000fe40000800000 */
[----:B------:R-:W-:-:S03]  /*80e0*/  LOP3.LUT R9, R3, R2, RZ, 0x3c, !PT ;  /* 0x0000000203097212 */ /* 0x000fc600078e3cff */
[----:B------:R-:W-:Y:S01]  /*80f0*/  IMAD R6, R13, 0x8, R0 ;  /* 0x000000080d067824 */ /* 0x000fe200078e0200 */
[----:B------:R-:W-:Y:S01]  /*8100*/  SHF.L.U32 R5, R9, 0x1f, RZ ;  /* 0x0000001f09057819 */ /* 0x000fe200000006ff */
[----:B0-----:R-:W-:Y:S06]  /*8110*/  @!P0 BRA `(.L_x_182) ;  /* 0x0000000000b88947 */ /* 0x001fec0003800000 */
.L_x_192:
[----:B------:R-:W1:Y:S01]  /*8120*/  SYNCS.PHASECHK.TRANS64.TRYWAIT P0, [R6+URZ], R5 ;  /* 0x00000005060075a7 */ /* 0x000e62000800017f */
[----:B------:R-:W-:-:S05]  /*8130*/  VIADD R2, R13, 0x1 ;  /* 0x000000010d027836 */ /* 0x000fca0000000000 */
[----:B------:R-:W-:-:S04]  /*8140*/  ISETP.NE.AND P1, PT, R2, 0x3, PT ;  /* 0x000000030200780c */ /* 0x000fc80003f25270 */
[----:B0-----:R-:W-:Y:S02]  /*8150*/  SEL R4, RZ, 0x1, P1 ;  /* 0x00000001ff047807 */ /* 0x001fe40000800000 */
[----:B------:R-:W-:Y:S02]  /*8160*/  SEL R3, R2, RZ, P1 ;  /* 0x000000ff02037207 */ /* 0x000fe40000800000 */
[----:B------:R-:W-:Y:S01]  /*8170*/  LOP3.LUT R4, R9, R4, RZ, 0x3c, !PT ;  /* 0x0000000409047212 */ /* 0x000fe200078e3cff */
[----:B-1----:R-:W-:Y:S06]  /*8180*/  @!P0 BRA `(.L_x_183) ;  /* 0x0000000000b08947 */ /* 0x002fec0003800000 */
.L_x_193:
[----:B------:R-:W-:Y:S01]  /*8190*/  IMAD R3, R3, 0x8, R0 ;  /* 0x0000000803037824 */ /* 0x000fe200078e0200 */
[----:B------:R-:W-:-:S07]  /*81a0*/  SHF.L.U32 R0, R4, 0x1f, RZ ;  /* 0x0000001f04007819 */ /* 0x000fce00000006ff */
.L_x_184:
[----:B-1----:R1:W2:Y:S02]  /*81b0*/  SYNCS.PHASECHK.TRANS64.TRYWAIT P0, [R3+URZ], R0 ;  /* 0x00000000030075a7 */ /* 0x0022a4000800017f */
[----:B--2---:R-:W-:Y:S05]  /*81c0*/  @!P0 NANOSLEEP.SYNCS 0x989680 ;  /* 0x009896800000895d */ /* 0x004fea0003900000 */
[----:B------:R-:W2:Y:S02]  /*81d0*/  @!P0 SYNCS.PHASECHK.TRANS64 P0, [R3+URZ], R0 ;  /* 0x00000000030085a7 */ /* 0x000ea4000800007f */
[----:B--2---:R-:W-:Y:S05]  /*81e0*/  @!P0 BRA `(.L_x_184) ;  /* 0xfffffffc00f08947 */ /* 0x004fea000383ffff */
.L_x_180:
[----:B------:R-:W-:Y:S05]  /*81f0*/  BSYNC B0 ;  /* 0x0000000000007941 */ /* 0x000fea0003800000 */
.L_x_179:
[----:B------:R-:W-:Y:S05]  /*8200*/  EXIT ;  /* 0x000000000000794d */ /* 0x000fea0003800000 */
.L_x_21:
[----:B-1----:R1:W2:Y:S02]  /*8210*/  SYNCS.PHASECHK.TRANS64.TRYWAIT P1, [R3+URZ], R0 ;  /* 0x00000000030075a7 */ /* 0x0022a4000802017f */
[----:B--2---:R-:W-:Y:S05]  /*8220*/  @!P1 NANOSLEEP.SYNCS 0x989680 ;  /* 0x009896800000995d */ /* 0x004fea0003900000 */
[----:B------:R-:W2:Y:S02]  /*8230*/  @!P1 SYNCS.PHASECHK.TRANS64 P1, [R3+URZ], R0 ;  /* 0x00000000030095a7 */ /* 0x000ea4000802007f */
[----:B--2---:R-:W-:Y:S05]  /*8240*/  @!P1 BRA `(.L_x_21) ;  /* 0xfffffffc00f09947 */ /* 0x004fea000383ffff */
[----:B------:R-:W-:Y:S05]  /*8250*/  BRA `(.L_x_20) ;  /* 0xffffff94004c7947 */ /* 0x000fea000383ffff */
.L_x_26:
[----:B-1----:R1:W2:Y:S02]  /*8260*/  SYNCS.PHASECHK.TRANS64.TRYWAIT P1, [R5+URZ], R4 ;  /* 0x00000004050075a7 */ /* 0x0022a4000802017f */
[----:B--2---:R-:W-:Y:S05]  /*8270*/  @!P1 NANOSLEEP.SYNCS 0x989680 ;  /* 0x009896800000995d */ /* 0x004fea0003900000 */
[----:B------:R-:W2:Y:S02]  /*8280*/  @!P1 SYNCS.PHASECHK.TRANS64 P1, [R5+URZ], R4 ;  /* 0x00000004050095a7 */ /* 0x000ea4000802007f */
[----:B--2---:R-:W-:Y:S05]  /*8290*/  @!P1 BRA `(.L_x_26) ;  /* 0xfffffffc00f09947 */ /* 0x004fea000383ffff */
[----:B------:R-:W-:Y:S05]  /*82a0*/  BRA `(.L_x_25) ;  /* 0xffffff9800987947 */ /* 0x000fea000383ffff */
.L_x_167:
[----:B------:R-:W-:Y:S01]  /*82b0*/  BSSY B1, `(.L_x_185) ;  /* 0x0000006000017945 */ /* 0x000fe20003800000 */
[----:B------:R-:W-:-:S07]  /*82c0*/  IMAD.MOV.U32 R15, RZ, RZ, -0x1 ;  /* 0xffffffffff0f7424 */ /* 0x000fce00078e00ff */
[----:B------:R-:W-:Y:S05]  /*82d0*/  WARPSYNC.COLLECTIVE R15, `(.L_x_186) ;  /* 0x000000000f0c7348 */ /* 0x000fea0003c00000 */
[----:B------:R-:W-:Y:S02]  /*82e0*/  ELECT P6, UR62, PT ;  /* 0x00000000003e782f */ /* 0x000fe400038c0000 */
[----:B------:R-:W-:Y:S01]  /*82f0*/  MOV R14, UR62 ;  /* 0x0000003e000e7c02 */ /* 0x000fe20008000f00 */
[----:B------:R-:W-:Y:S10]  /*8300*/  ENDCOLLECTIVE ;  /* 0x000000000000791b */ /* 0x000ff40003800000 */
.L_x_186:
[----:B------:R-:W-:Y:S05]  /*8310*/  BSYNC B1 ;  /* 0x0000000000017941 */ /* 0x000fea0003800000 */
.L_x_185:
[----:B------:R-:W-:Y:S05]  /*8320*/  BRA `(.L_x_187) ;  /* 0xfffffff000287947 */ /* 0x000fea000383ffff */
.L_x_170:
[----:B0-----:R0:W1:Y:S02]  /*8330*/  SYNCS.PHASECHK.TRANS64.TRYWAIT P0, [R21+URZ+0x18], R12 ;  /* 0x0000180c150075a7 */ /* 0x001064000800017f */
[----:B-1----:R-:W-:Y:S05]  /*8340*/  @!P0 NANOSLEEP.SYNCS 0x989680 ;  /* 0x009896800000895d */ /* 0x002fea0003900000 */
[----:B------:R-:W1:Y:S02]  /*8350*/  @!P0 SYNCS.PHASECHK.TRANS64 P0, [R21+URZ+0x18], R12 ;  /* 0x0000180c150085a7 */ /* 0x000e64000800007f */
[----:B-1----:R-:W-:Y:S05]  /*8360*/  @!P0 BRA `(.L_x_170) ;  /* 0xfffffffc00f08947 */ /* 0x002fea000383ffff */
[----:B------:R-:W-:Y:S05]  /*8370*/  BRA `(.L_x_188) ;  /* 0xfffffff000647947 */ /* 0x000fea000383ffff */
.L_x_178:
[----:B------:R-:W-:Y:S01]  /*8380*/  BSSY B0, `(.L_x_189) ;  /* 0x0000006000007945 */ /* 0x000fe20003800000 */
[----:B------:R-:W-:-:S07]  /*8390*/  IMAD.MOV.U32 R15, RZ, RZ, -0x1 ;  /* 0xffffffffff0f7424 */ /* 0x000fce00078e00ff */
[----:B------:R-:W-:Y:S05]  /*83a0*/  WARPSYNC.COLLECTIVE R15, `(.L_x_190) ;  /* 0x000000000f0c7348 */ /* 0x000fea0003c00000 */
[----:B------:R-:W-:Y:S02]  /*83b0*/  ELECT P6, UR62, PT ;  /* 0x00000000003e782f */ /* 0x000fe400038c0000 */
[----:B------:R-:W-:Y:S01]  /*83c0*/  MOV R14, UR62 ;  /* 0x0000003e000e7c02 */ /* 0x000fe20008000f00 */
[----:B------:R-:W-:Y:S10]  /*83d0*/  ENDCOLLECTIVE ;  /* 0x000000000000791b */ /* 0x000ff40003800000 */
.L_x_190:
[----:B------:R-:W-:Y:S05]  /*83e0*/  BSYNC B0 ;  /* 0x0000000000007941 */ /* 0x000fea0003800000 */
.L_x_189:
[----:B------:R-:W-:Y:S05]  /*83f0*/  BRA `(.L_x_191) ;  /* 0xfffffff800f47947 */ /* 0x000fea000383ffff */
.L_x_182:
[----:B0-----:R0:W1:Y:S02]  /*8400*/  SYNCS.PHASECHK.TRANS64.TRYWAIT P0, [R7+URZ], R4 ;  /* 0x00000004070075a7 */ /* 0x001064000800017f */
[----:B-1----:R-:W-:Y:S05]  /*8410*/  @!P0 NANOSLEEP.SYNCS 0x989680 ;  /* 0x009896800000895d */ /* 0x002fea0003900000 */
[----:B------:R-:W1:Y:S02]  /*8420*/  @!P0 SYNCS.PHASECHK.TRANS64 P0, [R7+URZ], R4 ;  /* 0x00000004070085a7 */ /* 0x000e64000800007f */
[----:B-1----:R-:W-:Y:S05]  /*8430*/  @!P0 BRA `(.L_x_182) ;  /* 0xfffffffc00f08947 */ /* 0x002fea000383ffff */
[----:B------:R-:W-:Y:S05]  /*8440*/  BRA `(.L_x_192) ;  /* 0xfffffffc00347947 */ /* 0x000fea000383ffff */
.L_x_183:
[----:B0-----:R0:W1:Y:S02]  /*8450*/  SYNCS.PHASECHK.TRANS64.TRYWAIT P0, [R6+URZ], R5 ;  /* 0x00000005060075a7 */ /* 0x001064000800017f */
[----:B-1----:R-:W-:Y:S05]  /*8460*/  @!P0 NANOSLEEP.SYNCS 0x989680 ;  /* 0x009896800000895d */ /* 0x002fea0003900000 */
[----:B------:R-:W1:Y:S02]  /*8470*/  @!P0 SYNCS.PHASECHK.TRANS64 P0, [R6+URZ], R5 ;  /* 0x00000005060085a7 */ /* 0x000e64000800007f */
[----:B-1----:R-:W-:Y:S05]  /*8480*/  @!P0 BRA `(.L_x_183) ;  /* 0xfffffffc00f08947 */ /* 0x002fea000383ffff */
[----:B------:R-:W-:Y:S05]  /*8490*/  BRA `(.L_x_193) ;  /* 0xfffffffc003c7947 */ /* 0x000fea000383ffff */
.L_x_194:
[----:B------:R-:W-:-:S00]  /*84a0*/  BRA `(.L_x_194) ;  /* 0xfffffffc00fc7947 */ /* 0x000fc0000383ffff */
[----:B------:R-:W-:-:S00]  /*84b0*/  NOP ;  /* 0x0000000000007918 */ /* 0x000fc00000000000 */
        /* <DEDUP_REMOVED lines=12> */
.L_x_195:


//--------------------- .nv.global.init           --------------------------
	.section	.nv.global.init,"aw",@progbits
.nv.global.init:
	.type		$str$22,@object
	.size		$str$22,($str$23 - $str$22)
$str$22:
        /*0000*/ 	.byte	0x6b, 0x5f, 0x74, 0x69, 0x6c, 0x65, 0x5f, 0x63, 0x6f, 0x75, 0x6e, 0x74, 0x20, 0x3e, 0x3d, 0x20
        /*0010*/ 	.byte	0x31, 0x00
	.type		$str$23,@object
	.size		$str$23,(__unnamed_1 - $str$23)
$str$23:
        /*0012*/ 	.byte	0x2f, 0x74, 0x6d, 0x70, 0x2f, 0x63, 0x75, 0x74, 0x6c, 0x61, 0x73, 0x73, 0x5f, 0x73, 0x77, 0x65
        /*0022*/ 	.byte	0x65, 0x70, 0x5f, 0x73, 0x72, 0x63, 0x2f, 0x69, 0x6e, 0x63, 0x6c, 0x75, 0x64, 0x65, 0x2f, 0x63
        /*0032*/ 	.byte	0x75, 0x74, 0x6c, 0x61, 0x73, 0x73, 0x2f, 0x67, 0x65, 0x6d, 0x6d, 0x2f, 0x63, 0x6f, 0x6c, 0x6c
        /*0042*/ 	.byte	0x65, 0x63, 0x74, 0x69, 0x76, 0x65, 0x2f, 0x73, 0x6d, 0x39, 0x30, 0x5f, 0x6d, 0x6d, 0x61, 0x5f
        /*0052*/ 	.byte	0x74, 0x6d, 0x61, 0x5f, 0x67, 0x6d, 0x6d, 0x61, 0x5f, 0x73, 0x73, 0x5f, 0x77, 0x61, 0x72, 0x70
        /*0062*/ 	.byte	0x73, 0x70, 0x65, 0x63, 0x69, 0x61, 0x6c, 0x69, 0x7a, 0x65, 0x64, 0x2e, 0x68, 0x70, 0x70, 0x00
	.type		__unnamed_1,@object
	.size		__unnamed_1,(.L_0 - __unnamed_1)
__unnamed_1:
        /*0072*/ 	.byte	0x76, 0x6f, 0x69, 0x64, 0x20, 0x63, 0x75, 0x74, 0x6c, 0x61, 0x73, 0x73, 0x3a, 0x3a, 0x67, 0x65
        /* <DEDUP_REMOVED lines=181> */
        /*0bd2*/ 	.byte	0x69, 0x64, 0x65, 0x6e, 0x74, 0x69, 0x74, 0x79, 0x5d, 0x00
.L_0:


//--------------------- .nv.shared._ZN7cutlass13device_kernelINS_4gemm6kernel13GemmUniversalIN4cute5tupleIJiiiiEEENS1_10collective13CollectiveMmaINS1_34MainloopSm90TmaGmmaWarpSpecializedILi3ENS5_IJNS4_1CILi2EEESB_NSA_ILi1EEEEEENS1_35KernelTmaWarpSpecializedCooperativeEEENS5_IJNSA_ILi128EEESG_SG_EEENS_10bfloat16_tENS5_IJlSC_lEEESI_SJ_NS4_8TiledMMAINS4_8MMA_AtomIJNS4_4SM904GMMA28MMA_64x128x16_F32BF16BF16_SSILNSN_5MajorE0ELSP_0ELNSN_7ScaleInE1ELSQ_1EEEEEENS4_6LayoutINS5_IJSB_SC_SC_EEENS5_IJSC_NSA_ILi0EEESV_EEEEENS5_IJNS4_10UnderscoreESY_SY_EEEEENS4_23SM90_TMA_LOAD_MULTICASTENS4_14ComposedLayoutINS4_7SwizzleILi3ELi4ELi3EEENS4_18smem_ptr_flag_bitsILi16EEENST_INS5_IJNSA_ILi8EEENSA_ILi64EEEEEENS5_IJS18_SC_EEEEEEEvNS4_8identityES11_S1C_vS1D_EENS_8epilogue10collective6detail29Sm90TmaWarpSpecializedAdapterINS1G_15DefaultEpilogueISI_SJ_SJ_NS1F_6thread17LinearCombinationISI_Li1EffLNS1K_9ScaleType4KindE0ELNS_15FloatRoundStyleE2ESI_EENS1_15EpilogueDefaultEEEEEvvEEEEvNT_6ParamsE --------------------------
	.section	.nv.shared._ZN7cutlass13device_kernelINS_4gemm6kernel13GemmUniversalIN4cute5tupleIJiiiiEEENS1_10collective13CollectiveMmaINS1_34MainloopSm90TmaGmmaWarpSpecializedILi3ENS5_IJNS4_1CILi2EEESB_NSA_ILi1EEEEEENS1_35KernelTmaWarpSpecializedCooperativeEEENS5_IJNSA_ILi128EEESG_SG_EEENS_10bfloat16_tENS5_IJlSC_lEEESI_SJ_NS4_8TiledMMAINS4_8MMA_AtomIJNS4_4SM904GMMA28MMA_64x128x16_F32BF16BF16_SSILNSN_5MajorE0ELSP_0ELNSN_7ScaleInE1ELSQ_1EEEEEENS4_6LayoutINS5_IJSB_SC_SC_EEENS5_IJSC_NSA_ILi0EEESV_EEEEENS5_IJNS4_10UnderscoreESY_SY_EEEEENS4_23SM90_TMA_LOAD_MULTICASTENS4_14ComposedLayoutINS4_7SwizzleILi3ELi4ELi3EEENS4_18smem_ptr_flag_bitsILi16EEENST_INS5_IJNSA_ILi8EEENSA_ILi64EEEEEENS5_IJS18_SC_EEEEEEEvNS4_8identityES11_S1C_vS1D_EENS_8epilogue10collective6detail29Sm90TmaWarpSpecializedAdapterINS1G_15DefaultEpilogueISI_SJ_SJ_NS1F_6thread17LinearCombinationISI_Li1EffLNS1K_9ScaleType4KindE0ELNS_15FloatRoundStyleE2ESI_EENS1_15EpilogueDefaultEEEEEvvEEEEvNT_6ParamsE,"aw",@nobits
	.sectionflags	@""
	.align	16
	.zero		1024


//--------------------- .nv.shared.reserved.0     --------------------------
	.section	.nv.shared.reserved.0,"aw",@nobits
	.weak		__nv_reservedSMEM_offset_0_alias
	.size		__nv_reservedSMEM_offset_0_alias, 0, 0
	.other		__nv_reservedSMEM_offset_0_alias,@"STO_CUDA_RESERVED_SHARED STV_DEFAULT"
__nv_reservedSMEM_offset_0_alias:
	.zero		0


//--------------------- .nv.global                --------------------------
	.section	.nv.global,"aw",@nobits
.nv.global:
	.type		_ZN39_INTERNAL_fb8fcd34_4_k_cu_bf067035_34604cute1_E,@object
	.size		_ZN39_INTERNAL_fb8fcd34_4_k_cu_bf067035_34604cute1_E,(_ZN39_INTERNAL_fb8fcd34_4_k_cu_bf067035_34604cuda3std3__45__cpo6cbeginE - _ZN39_INTERNAL_fb8fcd34_4_k_cu_bf067035_34604cute1_E)
_ZN39_INTERNAL_fb8fcd34_4_k_cu_bf067035_34604cute1_E:
	.zero		1
	.type		_ZN39_INTERNAL_fb8fcd34_4_k_cu_bf067035_34604cuda3std3__45__cpo6cbeginE,@object
	.size		_ZN39_INTERNAL_fb8fcd34_4_k_cu_bf067035_34604cuda3std3__45__cpo6cbeginE,(_ZN39_INTERNAL_fb8fcd34_4_k_cu_bf067035_34604cuda3std3__48in_placeE - _ZN39_INTERNAL_fb8fcd34_4_k_cu_bf067035_34604cuda3std3__45__cpo6cbeginE)
_ZN39_INTERNAL_fb8fcd34_4_k_cu_bf067035_34604cuda3std3__45__cpo6cbeginE:
	.zero		1
	.type		_ZN39_INTERNAL_fb8fcd34_4_k_cu_bf067035_34604cuda3std3__48in_placeE,@object
	.size		_ZN39_INTERNAL_fb8fcd34_4_k_cu_bf067035_34604cuda3std3__48in_placeE,(_ZN39_INTERNAL_fb8fcd34_4_k_cu_bf067035_34604cuda3std6ranges3__45__cpo9iter_moveE - _ZN39_INTERNAL_fb8fcd34_4_k_cu_bf067035_34604cuda3std3__48in_placeE)
_ZN39_INTERNAL_fb8fcd34_4_k_cu_bf067035_34604cuda3std3__48in_placeE:
	.zero		1
	.type		_ZN39_INTERNAL_fb8fcd34_4_k_cu_bf067035_34604cuda3std6ranges3__45__cpo9iter_moveE,@object
	.size		_ZN39_INTERNAL_fb8fcd34_4_k_cu_bf067035_34604cuda3std6ranges3__45__cpo9iter_moveE,(_ZN39_INTERNAL_fb8fcd34_4_k_cu_bf067035_34604cuda3std3__45__cpo5beginE - _ZN39_INTERNAL_fb8fcd34_4_k_cu_bf067035_34604cuda3std6ranges3__45__cpo9iter_moveE)
_ZN39_INTERNAL_fb8fcd34_4_k_cu_bf067035_34604cuda3std6ranges3__45__cpo9iter_moveE:
	.zero		1
	.type		_ZN39_INTERNAL_fb8fcd34_4_k_cu_bf067035_34604cuda3std3__45__cpo5beginE,@object
	.size		_ZN39_INTERNAL_fb8fcd34_4_k_cu_bf067035_34604cuda3std3__45__cpo5beginE,(_ZN39_INTERNAL_fb8fcd34_4_k_cu_bf067035_34604cuda3std3__441_GLOBAL__N__fb8fcd34_4_k_cu_bf067035_34606ignoreE - _ZN39_INTERNAL_fb8fcd34_4_k_cu_bf067035_34604cuda3std3__45__cpo5beginE)
_ZN39_INTERNAL_fb8fcd34_4_k_cu_bf067035_34604cuda3std3__45__cpo5beginE:
	.zero		1
	.type		_ZN39_INTERNAL_fb8fcd34_4_k_cu_bf067035_34604cuda3std3__441_GLOBAL__N__fb8fcd34_4_k_cu_bf067035_34606ignoreE,@object
	.size		_ZN39_INTERNAL_fb8fcd34_4_k_cu_bf067035_34604cuda3std3__441_GLOBAL__N__fb8fcd34_4_k_cu_bf067035_34606ignoreE,(_ZN39_INTERNAL_fb8fcd34_4_k_cu_bf067035_34604cute7productE - _ZN39_INTERNAL_fb8fcd34_4_k_cu_bf067035_34604cuda3std3__441_GLOBAL__N__fb8fcd34_4_k_cu_bf067035_34606ignoreE)
_ZN39_INTERNAL_fb8fcd34_4_k_cu_bf067035_34604cuda3std3__441_GLOBAL__N__fb8fcd34_4_k_cu_bf067035_34606ignoreE:
	.zero		1
	.type		_ZN39_INTERNAL_fb8fcd34_4_k_cu_bf067035_34604cute7productE,@object
	.size		_ZN39_INTERNAL_fb8fcd34_4_k_cu_bf067035_34604cute7productE,(_ZN39_INTERNAL_fb8fcd34_4_k_cu_bf067035_34604cuda3std3__45__cpo3endE - _ZN39_INTERNAL_fb8fcd34_4_k_cu_bf067035_34604cute7productE)
_ZN39_INTERNAL_fb8fcd34_4_k_cu_bf067035_34604cute7productE:
	.zero		1
	.type		_ZN39_INTERNAL_fb8fcd34_4_k_cu_bf067035_34604cuda3std3__45__cpo3endE,@object
	.size		_ZN39_INTERNAL_fb8fcd34_4_k_cu_bf067035_34604cuda3std3__45__cpo3endE,(_ZN39_INTERNAL_fb8fcd34_4_k_cu_bf067035_34604cuda3std3__419piecewise_constructE - _ZN39_INTERNAL_fb8fcd34_4_k_cu_bf067035_34604cuda3std3__45__cpo3endE)
_ZN39_INTERNAL_fb8fcd34_4_k_cu_bf067035_34604cuda3std3__45__cpo3endE:
	.zero		1
	.type		_ZN39_INTERNAL_fb8fcd34_4_k_cu_bf067035_34604cuda3std3__419piecewise_constructE,@object
	.size		_ZN39_INTERNAL_fb8fcd34_4_k_cu_bf067035_34604cuda3std3__419piecewise_constructE,(_ZN39_INTERNAL_fb8fcd34_4_k_cu_bf067035_34604cuda3std3__45__cpo4cendE - _ZN39_INTERNAL_fb8fcd34_4_k_cu_bf067035_34604cuda3std3__419piecewise_constructE)
_ZN39_INTERNAL_fb8fcd34_4_k_cu_bf067035_34604cuda3std3__419piecewise_constructE:
	.zero		1
	.type		_ZN39_INTERNAL_fb8fcd34_4_k_cu_bf067035_34604cuda3std3__45__cpo4cendE,@object
	.size		_ZN39_INTERNAL_fb8fcd34_4_k_cu_bf067035_34604cuda3std3__45__cpo4cendE,(_ZN39_INTERNAL_fb8fcd34_4_k_cu_bf067035_34604cuda3std6ranges3__45__cpo4swapE - _ZN39_INTERNAL_fb8fcd34_4_k_cu_bf067035_34604cuda3std3__45__cpo4cendE)
_ZN39_INTERNAL_fb8fcd34_4_k_cu_bf067035_34604cuda3std3__45__cpo4cendE:
	.zero		1
	.type		_ZN39_INTERNAL_fb8fcd34_4_k_cu_bf067035_34604cuda3std6ranges3__45__cpo4swapE,@object
	.size		_ZN39_INTERNAL_fb8fcd34_4_k_cu_bf067035_34604cuda3std6ranges3__45__cpo4swapE,(.L_8 - _ZN39_INTERNAL_fb8fcd34_4_k_cu_bf067035_34604cuda3std6ranges3__45__cpo4swapE)
_ZN39_INTERNAL_fb8fcd34_4_k_cu_bf067035_34604cuda3std6ranges3__45__cpo4swapE:
	.zero		1
.L_8:


//--------------------- .nv.constant0._ZN7cutlass13device_kernelINS_4gemm6kernel13GemmUniversalIN4cute5tupleIJiiiiEEENS1_10collective13CollectiveMmaINS1_34MainloopSm90TmaGmmaWarpSpecializedILi3ENS5_IJNS4_1CILi2EEESB_NSA_ILi1EEEEEENS1_35KernelTmaWarpSpecializedCooperativeEEENS5_IJNSA_ILi128EEESG_SG_EEENS_10bfloat16_tENS5_IJlSC_lEEESI_SJ_NS4_8TiledMMAINS4_8MMA_AtomIJNS4_4SM904GMMA28MMA_64x128x16_F32BF16BF16_SSILNSN_5MajorE0ELSP_0ELNSN_7ScaleInE1ELSQ_1EEEEEENS4_6LayoutINS5_IJSB_SC_SC_EEENS5_IJSC_NSA_ILi0EEESV_EEEEENS5_IJNS4_10UnderscoreESY_SY_EEEEENS4_23SM90_TMA_LOAD_MULTICASTENS4_14ComposedLayoutINS4_7SwizzleILi3ELi4ELi3EEENS4_18smem_ptr_flag_bitsILi16EEENST_INS5_IJNSA_ILi8EEENSA_ILi64EEEEEENS5_IJS18_SC_EEEEEEEvNS4_8identityES11_S1C_vS1D_EENS_8epilogue10collective6detail29Sm90TmaWarpSpecializedAdapterINS1G_15DefaultEpilogueISI_SJ_SJ_NS1F_6thread17LinearCombinationISI_Li1EffLNS1K_9ScaleType4KindE0ELNS_15FloatRoundStyleE2ESI_EENS1_15EpilogueDefaultEEEEEvvEEEEvNT_6ParamsE --------------------------
	.section	.nv.constant0._ZN7cutlass13device_kernelINS_4gemm6kernel13GemmUniversalIN4cute5tupleIJiiiiEEENS1_10collective13CollectiveMmaINS1_34MainloopSm90TmaGmmaWarpSpecializedILi3ENS5_IJNS4_1CILi2EEESB_NSA_ILi1EEEEEENS1_35KernelTmaWarpSpecializedCooperativeEEENS5_IJNSA_ILi128EEESG_SG_EEENS_10bfloat16_tENS5_IJlSC_lEEESI_SJ_NS4_8TiledMMAINS4_8MMA_AtomIJNS4_4SM904GMMA28MMA_64x128x16_F32BF16BF16_SSILNSN_5MajorE0ELSP_0ELNSN_7ScaleInE1ELSQ_1EEEEEENS4_6LayoutINS5_IJSB_SC_SC_EEENS5_IJSC_NSA_ILi0EEESV_EEEEENS5_IJNS4_10UnderscoreESY_SY_EEEEENS4_23SM90_TMA_LOAD_MULTICASTENS4_14ComposedLayoutINS4_7SwizzleILi3ELi4ELi3EEENS4_18smem_ptr_flag_bitsILi16EEENST_INS5_IJNSA_ILi8EEENSA_ILi64EEEEEENS5_IJS18_SC_EEEEEEEvNS4_8identityES11_S1C_vS1D_EENS_8epilogue10collective6detail29Sm90TmaWarpSpecializedAdapterINS1G_15DefaultEpilogueISI_SJ_SJ_NS1F_6thread17LinearCombinationISI_Li1EffLNS1K_9ScaleType4KindE0ELNS_15FloatRoundStyleE2ESI_EENS1_15EpilogueDefaultEEEEEvvEEEEvNT_6ParamsE,"a",@progbits
	.sectionflags	@""
	.align	4
.nv.constant0._ZN7cutlass13device_kernelINS_4gemm6kernel13GemmUniversalIN4cute5tupleIJiiiiEEENS1_10collective13CollectiveMmaINS1_34MainloopSm90TmaGmmaWarpSpecializedILi3ENS5_IJNS4_1CILi2EEESB_NSA_ILi1EEEEEENS1_35KernelTmaWarpSpecializedCooperativeEEENS5_IJNSA_ILi128EEESG_SG_EEENS_10bfloat16_tENS5_IJlSC_lEEESI_SJ_NS4_8TiledMMAINS4_8MMA_AtomIJNS4_4SM904GMMA28MMA_64x128x16_F32BF16BF16_SSILNSN_5MajorE0ELSP_0ELNSN_7ScaleInE1ELSQ_1EEEEEENS4_6LayoutINS5_IJSB_SC_SC_EEENS5_IJSC_NSA_ILi0EEESV_EEEEENS5_IJNS4_10UnderscoreESY_SY_EEEEENS4_23SM90_TMA_LOAD_MULTICASTENS4_14ComposedLayoutINS4_7SwizzleILi3ELi4ELi3EEENS4_18smem_ptr_flag_bitsILi16EEENST_INS5_IJNSA_ILi8EEENSA_ILi64EEEEEENS5_IJS18_SC_EEEEEEEvNS4_8identityES11_S1C_vS1D_EENS_8epilogue10collective6detail29Sm90TmaWarpSpecializedAdapterINS1G_15DefaultEpilogueISI_SJ_SJ_NS1F_6thread17LinearCombinationISI_Li1EffLNS1K_9ScaleType4KindE0ELNS_15FloatRoundStyleE2ESI_EENS1_15EpilogueDefaultEEEEEvvEEEEvNT_6ParamsE:
	.zero		1664


//--------------------- SYMBOLS --------------------------

	.type		.nv.reservedSmem.offset0,@object
	.size		.nv.reservedSmem.offset0,0x4
	.type		__assertfail,@function
